//
// Generated by NVIDIA NVVM Compiler
//
// Compiler Build ID: CL-36424714
// Cuda compilation tools, release 13.0, V13.0.88
// Based on NVVM 20.0.0
//

.version 9.0
.target sm_100
.address_size 64

	// .globl	_Z13new_centroidsP5PointP8Centroidiiff

.visible .entry _Z13new_centroidsP5PointP8Centroidiiff(
	.param .u64 .ptr .align 1 _Z13new_centroidsP5PointP8Centroidiiff_param_0,
	.param .u64 .ptr .align 1 _Z13new_centroidsP5PointP8Centroidiiff_param_1,
	.param .u32 _Z13new_centroidsP5PointP8Centroidiiff_param_2,
	.param .u32 _Z13new_centroidsP5PointP8Centroidiiff_param_3,
	.param .f32 _Z13new_centroidsP5PointP8Centroidiiff_param_4,
	.param .f32 _Z13new_centroidsP5PointP8Centroidiiff_param_5
)
{
	.reg .pred 	%p<27>;
	.reg .b32 	%r<95>;
	.reg .b32 	%f<145>;
	.reg .b64 	%rd<20>;

	ld.param.u64 	%rd10, [_Z13new_centroidsP5PointP8Centroidiiff_param_0];
	ld.param.u64 	%rd9, [_Z13new_centroidsP5PointP8Centroidiiff_param_1];
	ld.param.u32 	%r47, [_Z13new_centroidsP5PointP8Centroidiiff_param_2];
	ld.param.u32 	%r48, [_Z13new_centroidsP5PointP8Centroidiiff_param_3];
	ld.param.f32 	%f69, [_Z13new_centroidsP5PointP8Centroidiiff_param_4];
	ld.param.f32 	%f70, [_Z13new_centroidsP5PointP8Centroidiiff_param_5];
	cvta.to.global.u64 	%rd1, %rd10;
	mov.u32 	%r49, %ctaid.x;
	mov.u32 	%r50, %ntid.x;
	mov.u32 	%r51, %tid.x;
	mad.lo.s32 	%r1, %r49, %r50, %r51;
	setp.ge.s32 	%p1, %r1, %r48;
	@%p1 bra 	$L__BB0_45;
	cvta.to.global.u64 	%rd11, %rd9;
	mul.wide.s32 	%rd12, %r1, 12;
	add.s64 	%rd2, %rd11, %rd12;
	mov.b32 	%r74, 0;
	st.global.u32 	[%rd2], %r74;
	st.global.u32 	[%rd2+4], %r74;
	st.global.u32 	[%rd2+8], %r74;
	setp.lt.s32 	%p2, %r47, 1;
	mov.f32 	%f109, 0f00000000;
	mov.f32 	%f110, %f109;
	@%p2 bra 	$L__BB0_42;
	and.b32  	%r2, %r47, 7;
	setp.lt.u32 	%p3, %r47, 8;
	mov.f32 	%f109, 0f00000000;
	mov.b32 	%r74, 0;
	mov.u32 	%r89, %r74;
	@%p3 bra 	$L__BB0_21;
	and.b32  	%r89, %r47, 2147483640;
	neg.s32 	%r72, %r89;
	add.s64 	%rd19, %rd1, 48;
	mov.f32 	%f109, 0f00000000;
	mov.b32 	%r74, 0;
	mov.f32 	%f110, %f109;
$L__BB0_4:
	.pragma "nounroll";
	ld.global.u32 	%r55, [%rd19+-40];
	setp.ne.s32 	%p4, %r1, %r55;
	@%p4 bra 	$L__BB0_6;
	ld.global.f32 	%f74, [%rd19+-48];
	add.f32 	%f110, %f74, %f110;
	st.global.f32 	[%rd2], %f110;
	ld.global.f32 	%f75, [%rd19+-44];
	add.f32 	%f109, %f75, %f109;
	st.global.f32 	[%rd2+4], %f109;
	add.s32 	%r74, %r74, 1;
	st.global.u32 	[%rd2+8], %r74;
$L__BB0_6:
	ld.global.u32 	%r56, [%rd19+-28];
	setp.ne.s32 	%p5, %r1, %r56;
	@%p5 bra 	$L__BB0_8;
	ld.global.f32 	%f76, [%rd19+-36];
	add.f32 	%f110, %f76, %f110;
	st.global.f32 	[%rd2], %f110;
	ld.global.f32 	%f77, [%rd19+-32];
	add.f32 	%f109, %f77, %f109;
	st.global.f32 	[%rd2+4], %f109;
	add.s32 	%r74, %r74, 1;
	st.global.u32 	[%rd2+8], %r74;
$L__BB0_8:
	ld.global.u32 	%r57, [%rd19+-16];
	setp.ne.s32 	%p6, %r1, %r57;
	@%p6 bra 	$L__BB0_10;
	ld.global.f32 	%f78, [%rd19+-24];
	add.f32 	%f110, %f78, %f110;
	st.global.f32 	[%rd2], %f110;
	ld.global.f32 	%f79, [%rd19+-20];
	add.f32 	%f109, %f79, %f109;
	st.global.f32 	[%rd2+4], %f109;
	add.s32 	%r74, %r74, 1;
	st.global.u32 	[%rd2+8], %r74;
$L__BB0_10:
	ld.global.u32 	%r58, [%rd19+-4];
	setp.ne.s32 	%p7, %r1, %r58;
	@%p7 bra 	$L__BB0_12;
	ld.global.f32 	%f80, [%rd19+-12];
	add.f32 	%f110, %f80, %f110;
	st.global.f32 	[%rd2], %f110;
	ld.global.f32 	%f81, [%rd19+-8];
	add.f32 	%f109, %f81, %f109;
	st.global.f32 	[%rd2+4], %f109;
	add.s32 	%r74, %r74, 1;
	st.global.u32 	[%rd2+8], %r74;
$L__BB0_12:
	ld.global.u32 	%r59, [%rd19+8];
	setp.ne.s32 	%p8, %r1, %r59;
	@%p8 bra 	$L__BB0_14;
	ld.global.f32 	%f82, [%rd19];
	add.f32 	%f110, %f82, %f110;
	st.global.f32 	[%rd2], %f110;
	ld.global.f32 	%f83, [%rd19+4];
	add.f32 	%f109, %f83, %f109;
	st.global.f32 	[%rd2+4], %f109;
	add.s32 	%r74, %r74, 1;
	st.global.u32 	[%rd2+8], %r74;
$L__BB0_14:
	ld.global.u32 	%r60, [%rd19+20];
	setp.ne.s32 	%p9, %r1, %r60;
	@%p9 bra 	$L__BB0_16;
	ld.global.f32 	%f84, [%rd19+12];
	add.f32 	%f110, %f84, %f110;
	st.global.f32 	[%rd2], %f110;
	ld.global.f32 	%f85, [%rd19+16];
	add.f32 	%f109, %f85, %f109;
	st.global.f32 	[%rd2+4], %f109;
	add.s32 	%r74, %r74, 1;
	st.global.u32 	[%rd2+8], %r74;
$L__BB0_16:
	ld.global.u32 	%r61, [%rd19+32];
	setp.ne.s32 	%p10, %r1, %r61;
	@%p10 bra 	$L__BB0_18;
	ld.global.f32 	%f86, [%rd19+24];
	add.f32 	%f110, %f86, %f110;
	st.global.f32 	[%rd2], %f110;
	ld.global.f32 	%f87, [%rd19+28];
	add.f32 	%f109, %f87, %f109;
	st.global.f32 	[%rd2+4], %f109;
	add.s32 	%r74, %r74, 1;
	st.global.u32 	[%rd2+8], %r74;
$L__BB0_18:
	ld.global.u32 	%r62, [%rd19+44];
	setp.ne.s32 	%p11, %r1, %r62;
	@%p11 bra 	$L__BB0_20;
	ld.global.f32 	%f88, [%rd19+36];
	add.f32 	%f110, %f88, %f110;
	st.global.f32 	[%rd2], %f110;
	ld.global.f32 	%f89, [%rd19+40];
	add.f32 	%f109, %f89, %f109;
	st.global.f32 	[%rd2+4], %f109;
	add.s32 	%r74, %r74, 1;
	st.global.u32 	[%rd2+8], %r74;
$L__BB0_20:
	add.s32 	%r72, %r72, 8;
	add.s64 	%rd19, %rd19, 96;
	setp.ne.s32 	%p12, %r72, 0;
	@%p12 bra 	$L__BB0_4;
$L__BB0_21:
	setp.eq.s32 	%p13, %r2, 0;
	@%p13 bra 	$L__BB0_42;
	and.b32  	%r26, %r47, 3;
	setp.lt.u32 	%p14, %r2, 4;
	@%p14 bra 	$L__BB0_32;
	mul.wide.u32 	%rd13, %r89, 12;
	add.s64 	%rd14, %rd1, %rd13;
	add.s64 	%rd6, %rd14, 8;
	ld.global.u32 	%r63, [%rd14+8];
	setp.ne.s32 	%p15, %r1, %r63;
	@%p15 bra 	$L__BB0_25;
	ld.global.f32 	%f90, [%rd6+-8];
	add.f32 	%f110, %f90, %f110;
	st.global.f32 	[%rd2], %f110;
	ld.global.f32 	%f91, [%rd6+-4];
	add.f32 	%f109, %f91, %f109;
	st.global.f32 	[%rd2+4], %f109;
	add.s32 	%r74, %r74, 1;
	st.global.u32 	[%rd2+8], %r74;
$L__BB0_25:
	ld.global.u32 	%r64, [%rd6+12];
	setp.ne.s32 	%p16, %r1, %r64;
	@%p16 bra 	$L__BB0_27;
	ld.global.f32 	%f92, [%rd6+4];
	add.f32 	%f110, %f92, %f110;
	st.global.f32 	[%rd2], %f110;
	ld.global.f32 	%f93, [%rd6+8];
	add.f32 	%f109, %f93, %f109;
	st.global.f32 	[%rd2+4], %f109;
	add.s32 	%r74, %r74, 1;
	st.global.u32 	[%rd2+8], %r74;
$L__BB0_27:
	ld.global.u32 	%r65, [%rd6+24];
	setp.ne.s32 	%p17, %r1, %r65;
	@%p17 bra 	$L__BB0_29;
	ld.global.f32 	%f94, [%rd6+16];
	add.f32 	%f110, %f94, %f110;
	st.global.f32 	[%rd2], %f110;
	ld.global.f32 	%f95, [%rd6+20];
	add.f32 	%f109, %f95, %f109;
	st.global.f32 	[%rd2+4], %f109;
	add.s32 	%r74, %r74, 1;
	st.global.u32 	[%rd2+8], %r74;
$L__BB0_29:
	ld.global.u32 	%r66, [%rd6+36];
	setp.ne.s32 	%p18, %r1, %r66;
	@%p18 bra 	$L__BB0_31;
	ld.global.f32 	%f96, [%rd6+28];
	add.f32 	%f110, %f96, %f110;
	st.global.f32 	[%rd2], %f110;
	ld.global.f32 	%f97, [%rd6+32];
	add.f32 	%f109, %f97, %f109;
	st.global.f32 	[%rd2+4], %f109;
	add.s32 	%r74, %r74, 1;
	st.global.u32 	[%rd2+8], %r74;
$L__BB0_31:
	add.s32 	%r89, %r89, 4;
$L__BB0_32:
	setp.eq.s32 	%p19, %r26, 0;
	@%p19 bra 	$L__BB0_42;
	setp.eq.s32 	%p20, %r26, 1;
	@%p20 bra 	$L__BB0_39;
	mul.wide.u32 	%rd15, %r89, 12;
	add.s64 	%rd16, %rd1, %rd15;
	add.s64 	%rd7, %rd16, 8;
	ld.global.u32 	%r67, [%rd16+8];
	setp.ne.s32 	%p21, %r1, %r67;
	@%p21 bra 	$L__BB0_36;
	ld.global.f32 	%f98, [%rd7+-8];
	add.f32 	%f110, %f98, %f110;
	st.global.f32 	[%rd2], %f110;
	ld.global.f32 	%f99, [%rd7+-4];
	add.f32 	%f109, %f99, %f109;
	st.global.f32 	[%rd2+4], %f109;
	add.s32 	%r74, %r74, 1;
	st.global.u32 	[%rd2+8], %r74;
$L__BB0_36:
	ld.global.u32 	%r68, [%rd7+12];
	setp.ne.s32 	%p22, %r1, %r68;
	@%p22 bra 	$L__BB0_38;
	ld.global.f32 	%f100, [%rd7+4];
	add.f32 	%f110, %f100, %f110;
	st.global.f32 	[%rd2], %f110;
	ld.global.f32 	%f101, [%rd7+8];
	add.f32 	%f109, %f101, %f109;
	st.global.f32 	[%rd2+4], %f109;
	add.s32 	%r74, %r74, 1;
	st.global.u32 	[%rd2+8], %r74;
$L__BB0_38:
	add.s32 	%r89, %r89, 2;
$L__BB0_39:
	and.b32  	%r69, %r47, 1;
	setp.eq.b32 	%p23, %r69, 1;
	not.pred 	%p24, %p23;
	@%p24 bra 	$L__BB0_42;
	mul.wide.u32 	%rd17, %r89, 12;
	add.s64 	%rd18, %rd1, %rd17;
	add.s64 	%rd8, %rd18, 8;
	ld.global.u32 	%r70, [%rd18+8];
	setp.ne.s32 	%p25, %r1, %r70;
	@%p25 bra 	$L__BB0_42;
	ld.global.f32 	%f102, [%rd8+-8];
	add.f32 	%f110, %f102, %f110;
	ld.global.f32 	%f103, [%rd8+-4];
	add.f32 	%f109, %f103, %f109;
	add.s32 	%r74, %r74, 1;
	st.global.u32 	[%rd2+8], %r74;
$L__BB0_42:
	setp.ne.s32 	%p26, %r74, 0;
	@%p26 bra 	$L__BB0_44;
	st.global.f32 	[%rd2], %f69;
	st.global.f32 	[%rd2+4], %f70;
	mov.b32 	%r71, 0;
	st.global.u32 	[%rd2+8], %r71;
	bra.uni 	$L__BB0_45;
$L__BB0_44:
	cvt.rn.f32.s32 	%f104, %r74;
	div.rn.f32 	%f105, %f110, %f104;
	st.global.f32 	[%rd2], %f105;
	div.rn.f32 	%f106, %f109, %f104;
	st.global.f32 	[%rd2+4], %f106;
$L__BB0_45:
	ret;

}
	// .globl	_Z15reassign_pointsP5PointP8CentroidiiPi
.visible .entry _Z15reassign_pointsP5PointP8CentroidiiPi(
	.param .u64 .ptr .align 1 _Z15reassign_pointsP5PointP8CentroidiiPi_param_0,
	.param .u64 .ptr .align 1 _Z15reassign_pointsP5PointP8CentroidiiPi_param_1,
	.param .u32 _Z15reassign_pointsP5PointP8CentroidiiPi_param_2,
	.param .u32 _Z15reassign_pointsP5PointP8CentroidiiPi_param_3,
	.param .u64 .ptr .align 1 _Z15reassign_pointsP5PointP8CentroidiiPi_param_4
)
{
	.reg .pred 	%p<27>;
	.reg .b32 	%r<74>;
	.reg .b32 	%f<132>;
	.reg .b64 	%rd<22>;

	ld.param.u64 	%rd8, [_Z15reassign_pointsP5PointP8CentroidiiPi_param_0];
	ld.param.u64 	%rd9, [_Z15reassign_pointsP5PointP8CentroidiiPi_param_1];
	ld.param.u32 	%r25, [_Z15reassign_pointsP5PointP8CentroidiiPi_param_2];
	ld.param.u32 	%r24, [_Z15reassign_pointsP5PointP8CentroidiiPi_param_3];
	ld.param.u64 	%rd7, [_Z15reassign_pointsP5PointP8CentroidiiPi_param_4];
	cvta.to.global.u64 	%rd1, %rd9;
	cvta.to.global.u64 	%rd2, %rd8;
	mov.u32 	%r26, %ctaid.x;
	mov.u32 	%r27, %ntid.x;
	mov.u32 	%r28, %tid.x;
	mad.lo.s32 	%r1, %r26, %r27, %r28;
	setp.ge.s32 	%p1, %r1, %r25;
	@%p1 bra 	$L__BB1_16;
	setp.lt.s32 	%p2, %r24, 1;
	mov.b32 	%r73, -1;
	@%p2 bra 	$L__BB1_13;
	mul.wide.s32 	%rd10, %r1, 12;
	add.s64 	%rd11, %rd2, %rd10;
	ld.global.f32 	%f1, [%rd11];
	ld.global.f32 	%f2, [%rd11+4];
	and.b32  	%r2, %r24, 7;
	setp.lt.u32 	%p3, %r24, 8;
	mov.f32 	%f129, 0f7F800000;
	mov.b32 	%r73, -1;
	mov.b32 	%r68, 0;
	@%p3 bra 	$L__BB1_5;
	and.b32  	%r68, %r24, 2147483640;
	add.s64 	%rd21, %rd1, 48;
	mov.f32 	%f129, 0f7F800000;
	mov.b32 	%r73, -1;
	mov.b32 	%r62, 0;
$L__BB1_4:
	.pragma "nounroll";
	ld.global.f32 	%f12, [%rd21+-48];
	sub.f32 	%f13, %f1, %f12;
	ld.global.f32 	%f14, [%rd21+-44];
	sub.f32 	%f15, %f2, %f14;
	mul.f32 	%f16, %f15, %f15;
	fma.rn.f32 	%f17, %f13, %f13, %f16;
	sqrt.rn.f32 	%f18, %f17;
	setp.lt.f32 	%p4, %f18, %f129;
	selp.f32 	%f19, %f18, %f129, %p4;
	selp.b32 	%r35, %r62, %r73, %p4;
	ld.global.f32 	%f20, [%rd21+-36];
	sub.f32 	%f21, %f1, %f20;
	ld.global.f32 	%f22, [%rd21+-32];
	sub.f32 	%f23, %f2, %f22;
	mul.f32 	%f24, %f23, %f23;
	fma.rn.f32 	%f25, %f21, %f21, %f24;
	sqrt.rn.f32 	%f26, %f25;
	setp.lt.f32 	%p5, %f26, %f19;
	selp.f32 	%f27, %f26, %f19, %p5;
	add.s32 	%r36, %r62, 1;
	selp.b32 	%r37, %r36, %r35, %p5;
	ld.global.f32 	%f28, [%rd21+-24];
	sub.f32 	%f29, %f1, %f28;
	ld.global.f32 	%f30, [%rd21+-20];
	sub.f32 	%f31, %f2, %f30;
	mul.f32 	%f32, %f31, %f31;
	fma.rn.f32 	%f33, %f29, %f29, %f32;
	sqrt.rn.f32 	%f34, %f33;
	setp.lt.f32 	%p6, %f34, %f27;
	selp.f32 	%f35, %f34, %f27, %p6;
	add.s32 	%r38, %r62, 2;
	selp.b32 	%r39, %r38, %r37, %p6;
	ld.global.f32 	%f36, [%rd21+-12];
	sub.f32 	%f37, %f1, %f36;
	ld.global.f32 	%f38, [%rd21+-8];
	sub.f32 	%f39, %f2, %f38;
	mul.f32 	%f40, %f39, %f39;
	fma.rn.f32 	%f41, %f37, %f37, %f40;
	sqrt.rn.f32 	%f42, %f41;
	setp.lt.f32 	%p7, %f42, %f35;
	selp.f32 	%f43, %f42, %f35, %p7;
	add.s32 	%r40, %r62, 3;
	selp.b32 	%r41, %r40, %r39, %p7;
	ld.global.f32 	%f44, [%rd21];
	sub.f32 	%f45, %f1, %f44;
	ld.global.f32 	%f46, [%rd21+4];
	sub.f32 	%f47, %f2, %f46;
	mul.f32 	%f48, %f47, %f47;
	fma.rn.f32 	%f49, %f45, %f45, %f48;
	sqrt.rn.f32 	%f50, %f49;
	setp.lt.f32 	%p8, %f50, %f43;
	selp.f32 	%f51, %f50, %f43, %p8;
	add.s32 	%r42, %r62, 4;
	selp.b32 	%r43, %r42, %r41, %p8;
	ld.global.f32 	%f52, [%rd21+12];
	sub.f32 	%f53, %f1, %f52;
	ld.global.f32 	%f54, [%rd21+16];
	sub.f32 	%f55, %f2, %f54;
	mul.f32 	%f56, %f55, %f55;
	fma.rn.f32 	%f57, %f53, %f53, %f56;
	sqrt.rn.f32 	%f58, %f57;
	setp.lt.f32 	%p9, %f58, %f51;
	selp.f32 	%f59, %f58, %f51, %p9;
	add.s32 	%r44, %r62, 5;
	selp.b32 	%r45, %r44, %r43, %p9;
	ld.global.f32 	%f60, [%rd21+24];
	sub.f32 	%f61, %f1, %f60;
	ld.global.f32 	%f62, [%rd21+28];
	sub.f32 	%f63, %f2, %f62;
	mul.f32 	%f64, %f63, %f63;
	fma.rn.f32 	%f65, %f61, %f61, %f64;
	sqrt.rn.f32 	%f66, %f65;
	setp.lt.f32 	%p10, %f66, %f59;
	selp.f32 	%f67, %f66, %f59, %p10;
	add.s32 	%r46, %r62, 6;
	selp.b32 	%r47, %r46, %r45, %p10;
	ld.global.f32 	%f68, [%rd21+36];
	sub.f32 	%f69, %f1, %f68;
	ld.global.f32 	%f70, [%rd21+40];
	sub.f32 	%f71, %f2, %f70;
	mul.f32 	%f72, %f71, %f71;
	fma.rn.f32 	%f73, %f69, %f69, %f72;
	sqrt.rn.f32 	%f74, %f73;
	setp.lt.f32 	%p11, %f74, %f67;
	selp.f32 	%f129, %f74, %f67, %p11;
	add.s32 	%r48, %r62, 7;
	selp.b32 	%r73, %r48, %r47, %p11;
	add.s64 	%rd21, %rd21, 96;
	add.s32 	%r62, %r62, 8;
	setp.ne.s32 	%p12, %r62, %r68;
	@%p12 bra 	$L__BB1_4;
$L__BB1_5:
	setp.eq.s32 	%p13, %r2, 0;
	@%p13 bra 	$L__BB1_13;
	and.b32  	%r11, %r24, 3;
	setp.lt.u32 	%p14, %r2, 4;
	@%p14 bra 	$L__BB1_8;
	mul.wide.u32 	%rd12, %r68, 12;
	add.s64 	%rd13, %rd1, %rd12;
	ld.global.f32 	%f75, [%rd13];
	sub.f32 	%f76, %f1, %f75;
	ld.global.f32 	%f77, [%rd13+4];
	sub.f32 	%f78, %f2, %f77;
	mul.f32 	%f79, %f78, %f78;
	fma.rn.f32 	%f80, %f76, %f76, %f79;
	sqrt.rn.f32 	%f81, %f80;
	setp.lt.f32 	%p15, %f81, %f129;
	selp.f32 	%f82, %f81, %f129, %p15;
	selp.b32 	%r50, %r68, %r73, %p15;
	add.s32 	%r51, %r68, 1;
	ld.global.f32 	%f83, [%rd13+12];
	sub.f32 	%f84, %f1, %f83;
	ld.global.f32 	%f85, [%rd13+16];
	sub.f32 	%f86, %f2, %f85;
	mul.f32 	%f87, %f86, %f86;
	fma.rn.f32 	%f88, %f84, %f84, %f87;
	sqrt.rn.f32 	%f89, %f88;
	setp.lt.f32 	%p16, %f89, %f82;
	selp.f32 	%f90, %f89, %f82, %p16;
	selp.b32 	%r52, %r51, %r50, %p16;
	add.s32 	%r53, %r68, 2;
	ld.global.f32 	%f91, [%rd13+24];
	sub.f32 	%f92, %f1, %f91;
	ld.global.f32 	%f93, [%rd13+28];
	sub.f32 	%f94, %f2, %f93;
	mul.f32 	%f95, %f94, %f94;
	fma.rn.f32 	%f96, %f92, %f92, %f95;
	sqrt.rn.f32 	%f97, %f96;
	setp.lt.f32 	%p17, %f97, %f90;
	selp.f32 	%f98, %f97, %f90, %p17;
	selp.b32 	%r54, %r53, %r52, %p17;
	add.s32 	%r55, %r68, 3;
	ld.global.f32 	%f99, [%rd13+36];
	sub.f32 	%f100, %f1, %f99;
	ld.global.f32 	%f101, [%rd13+40];
	sub.f32 	%f102, %f2, %f101;
	mul.f32 	%f103, %f102, %f102;
	fma.rn.f32 	%f104, %f100, %f100, %f103;
	sqrt.rn.f32 	%f105, %f104;
	setp.lt.f32 	%p18, %f105, %f98;
	selp.f32 	%f129, %f105, %f98, %p18;
	selp.b32 	%r73, %r55, %r54, %p18;
	add.s32 	%r68, %r68, 4;
$L__BB1_8:
	setp.eq.s32 	%p19, %r11, 0;
	@%p19 bra 	$L__BB1_13;
	setp.eq.s32 	%p20, %r11, 1;
	@%p20 bra 	$L__BB1_11;
	mul.wide.u32 	%rd14, %r68, 12;
	add.s64 	%rd15, %rd1, %rd14;
	ld.global.f32 	%f106, [%rd15];
	sub.f32 	%f107, %f1, %f106;
	ld.global.f32 	%f108, [%rd15+4];
	sub.f32 	%f109, %f2, %f108;
	mul.f32 	%f110, %f109, %f109;
	fma.rn.f32 	%f111, %f107, %f107, %f110;
	sqrt.rn.f32 	%f112, %f111;
	setp.lt.f32 	%p21, %f112, %f129;
	selp.f32 	%f113, %f112, %f129, %p21;
	selp.b32 	%r57, %r68, %r73, %p21;
	add.s32 	%r58, %r68, 1;
	ld.global.f32 	%f114, [%rd15+12];
	sub.f32 	%f115, %f1, %f114;
	ld.global.f32 	%f116, [%rd15+16];
	sub.f32 	%f117, %f2, %f116;
	mul.f32 	%f118, %f117, %f117;
	fma.rn.f32 	%f119, %f115, %f115, %f118;
	sqrt.rn.f32 	%f120, %f119;
	setp.lt.f32 	%p22, %f120, %f113;
	selp.f32 	%f129, %f120, %f113, %p22;
	selp.b32 	%r73, %r58, %r57, %p22;
	add.s32 	%r68, %r68, 2;
$L__BB1_11:
	and.b32  	%r59, %r24, 1;
	setp.eq.b32 	%p23, %r59, 1;
	not.pred 	%p24, %p23;
	@%p24 bra 	$L__BB1_13;
	mul.wide.u32 	%rd16, %r68, 12;
	add.s64 	%rd17, %rd1, %rd16;
	ld.global.f32 	%f121, [%rd17];
	sub.f32 	%f122, %f1, %f121;
	ld.global.f32 	%f123, [%rd17+4];
	sub.f32 	%f124, %f2, %f123;
	mul.f32 	%f125, %f124, %f124;
	fma.rn.f32 	%f126, %f122, %f122, %f125;
	sqrt.rn.f32 	%f127, %f126;
	setp.lt.f32 	%p25, %f127, %f129;
	selp.b32 	%r73, %r68, %r73, %p25;
$L__BB1_13:
	mul.wide.s32 	%rd18, %r1, 12;
	add.s64 	%rd19, %rd2, %rd18;
	add.s64 	%rd6, %rd19, 8;
	ld.global.u32 	%r60, [%rd19+8];
	setp.eq.s32 	%p26, %r73, %r60;
	@%p26 bra 	$L__BB1_15;
	cvta.to.global.u64 	%rd20, %rd7;
	mov.b32 	%r61, 1;
	st.global.u32 	[%rd20], %r61;
$L__BB1_15:
	st.global.u32 	[%rd6], %r73;
$L__BB1_16:
	ret;

}


// ===== COMPILED SASS (sm_100) =====

	.target	sm_100

	.elftype	@"ET_EXEC"


//--------------------- .note.nv.tkinfo           --------------------------
	.section	.note.nv.tkinfo,"",@"SHT_NOTE"
	.sectionflags	@"SHF_NOTE_NV_TKINFO"
	.tkinfo
        /*0018*/ 	.word	0x00000002
        /*0030*/ 	.string	""
        /*0030*/ 	.string	"ptxas"
        /*0030*/ 	.string	"Cuda compilation tools, release 13.0, V13.0.88"
        /*0030*/ 	.string	"Build cuda_13.0.r13.0/compiler.36424714_0"
        /*0030*/ 	.string	"-arch sm_100 -m 64 "



//--------------------- .note.nv.cuinfo           --------------------------
	.section	.note.nv.cuinfo,"",@"SHT_NOTE"
	.sectionflags	@"SHF_NOTE_NV_CUINFO"
        /*0018*/ 	.short	0x0002
        /*001a*/ 	.short	0x0064
        /*001c*/ 	.short	0x0082
	.zero		2


//--------------------- .nv.info                  --------------------------
	.section	.nv.info,"",@"SHT_CUDA_INFO"
	.align	4


	//----- nvinfo : EIATTR_REGCOUNT
	.align		4
        /*0000*/ 	.byte	0x04, 0x2f
        /*0002*/ 	.short	(.L_1 - .L_0)
	.align		4
.L_0:
        /*0004*/ 	.word	index@(_Z13new_centroidsP5PointP8Centroidiiff)
        /*0008*/ 	.word	0x00000013


	//----- nvinfo : EIATTR_FRAME_SIZE
	.align		4
.L_1:
        /*000c*/ 	.byte	0x04, 0x11
        /*000e*/ 	.short	(.L_3 - .L_2)
	.align		4
.L_2:
        /*0010*/ 	.word	index@($__internal_1_$__cuda_sm3x_div_rn_noftz_f32_slowpath)
        /*0014*/ 	.word	0x00000000


	//----- nvinfo : EIATTR_FRAME_SIZE
	.align		4
.L_3:
        /*0018*/ 	.byte	0x04, 0x11
        /*001a*/ 	.short	(.L_5 - .L_4)
	.align		4
.L_4:
        /*001c*/ 	.word	index@(_Z13new_centroidsP5PointP8Centroidiiff)
        /*0020*/ 	.word	0x00000000


	//----- nvinfo : EIATTR_REGCOUNT
	.align		4
.L_5:
        /*0024*/ 	.byte	0x04, 0x2f
        /*0026*/ 	.short	(.L_7 - .L_6)
	.align		4
.L_6:
        /*0028*/ 	.word	index@(_Z15reassign_pointsP5PointP8CentroidiiPi)
        /*002c*/ 	.word	0x00000015


	//----- nvinfo : EIATTR_FRAME_SIZE
	.align		4
.L_7:
        /*0030*/ 	.byte	0x04, 0x11
        /*0032*/ 	.short	(.L_9 - .L_8)
	.align		4
.L_8:
        /*0034*/ 	.word	index@($__internal_0_$__cuda_sm20_sqrt_rn_f32_slowpath)
        /*0038*/ 	.word	0x00000000


	//----- nvinfo : EIATTR_FRAME_SIZE
	.align		4
.L_9:
        /*003c*/ 	.byte	0x04, 0x11
        /*003e*/ 	.short	(.L_11 - .L_10)
	.align		4
.L_10:
        /*0040*/ 	.word	index@(_Z15reassign_pointsP5PointP8CentroidiiPi)
        /*0044*/ 	.word	0x00000000


	//----- nvinfo : EIATTR_MIN_STACK_SIZE
	.align		4
.L_11:
        /*0048*/ 	.byte	0x04, 0x12
        /*004a*/ 	.short	(.L_13 - .L_12)
	.align		4
.L_12:
        /*004c*/ 	.word	index@(_Z15reassign_pointsP5PointP8CentroidiiPi)
        /*0050*/ 	.word	0x00000000


	//----- nvinfo : EIATTR_MIN_STACK_SIZE
	.align		4
.L_13:
        /*0054*/ 	.byte	0x04, 0x12
        /*0056*/ 	.short	(.L_15 - .L_14)
	.align		4
.L_14:
        /*0058*/ 	.word	index@(_Z13new_centroidsP5PointP8Centroidiiff)
        /*005c*/ 	.word	0x00000000
.L_15:


//--------------------- .nv.compat                --------------------------
	.section	.nv.compat,"",@"SHT_CUDA_COMPAT_INFO"
	.align	4
        /*0000*/ 	.byte	0x02, 0x09, 0x00, 0x00, 0x02, 0x02, 0x01, 0x00, 0x02, 0x05, 0x05, 0x00, 0x03, 0x07, 0x01, 0x01
        /*0010*/ 	.byte	0x02, 0x03, 0x00, 0x00, 0x02, 0x06, 0x01, 0x00, 0x04, 0x0b, 0x08, 0x00, 0x01, 0x00, 0x00, 0x00
        /*0020*/ 	.byte	0x00, 0x00, 0x00, 0x00


//--------------------- .nv.info._Z15reassign_pointsP5PointP8CentroidiiPi --------------------------
	.section	.nv.info._Z15reassign_pointsP5PointP8CentroidiiPi,"",@"SHT_CUDA_INFO"
	.sectionflags	@""
	.align	4


	//----- nvinfo : EIATTR_CUDA_API_VERSION
	.align		4
        /*0000*/ 	.byte	0x04, 0x37
        /*0002*/ 	.short	(.L_17 - .L_16)
.L_16:
        /*0004*/ 	.word	0x00000082


	//----- nvinfo : EIATTR_KPARAM_INFO
	.align		4
.L_17:
        /*0008*/ 	.byte	0x04, 0x17
        /*000a*/ 	.short	(.L_19 - .L_18)
.L_18:
        /*000c*/ 	.word	0x00000000
        /*0010*/ 	.short	0x0004
        /*0012*/ 	.short	0x0018
        /*0014*/ 	.byte	0x00, 0xf5, 0x21, 0x00


	//----- nvinfo : EIATTR_KPARAM_INFO
	.align		4
.L_19:
        /*0018*/ 	.byte	0x04, 0x17
        /*001a*/ 	.short	(.L_21 - .L_20)
.L_20:
        /*001c*/ 	.word	0x00000000
        /*0020*/ 	.short	0x0003
        /*0022*/ 	.short	0x0014
        /*0024*/ 	.byte	0x00, 0xf0, 0x11, 0x00


	//----- nvinfo : EIATTR_KPARAM_INFO
	.align		4
.L_21:
        /*0028*/ 	.byte	0x04, 0x17
        /*002a*/ 	.short	(.L_23 - .L_22)
.L_22:
        /*002c*/ 	.word	0x00000000
        /*0030*/ 	.short	0x0002
        /*0032*/ 	.short	0x0010
        /*0034*/ 	.byte	0x00, 0xf0, 0x11, 0x00


	//----- nvinfo : EIATTR_KPARAM_INFO
	.align		4
.L_23:
        /*0038*/ 	.byte	0x04, 0x17
        /*003a*/ 	.short	(.L_25 - .L_24)
.L_24:
        /*003c*/ 	.word	0x00000000
        /*0040*/ 	.short	0x0001
        /*0042*/ 	.short	0x0008
        /*0044*/ 	.byte	0x00, 0xf5, 0x21, 0x00


	//----- nvinfo : EIATTR_KPARAM_INFO
	.align		4
.L_25:
        /*0048*/ 	.byte	0x04, 0x17
        /*004a*/ 	.short	(.L_27 - .L_26)
.L_26:
        /*004c*/ 	.word	0x00000000
        /*0050*/ 	.short	0x0000
        /*0052*/ 	.short	0x0000
        /*0054*/ 	.byte	0x00, 0xf5, 0x21, 0x00


	//----- nvinfo : EIATTR_SPARSE_MMA_MASK
	.align		4
.L_27:
        /*0058*/ 	.byte	0x03, 0x50
        /*005a*/ 	.short	0x0000


	//----- nvinfo : EIATTR_MAXREG_COUNT
	.align		4
        /*005c*/ 	.byte	0x03, 0x1b
        /*005e*/ 	.short	0x00ff


	//----- nvinfo : EIATTR_MERCURY_ISA_VERSION
	.align		4
        /*0060*/ 	.byte	0x03, 0x5f
        /*0062*/ 	.short	0x0101


	//----- nvinfo : EIATTR_VRC_CTA_INIT_COUNT
	.align		4
        /*0064*/ 	.byte	0x02, 0x4a
	.zero		1
	.zero		1


	//----- nvinfo : EIATTR_EXIT_INSTR_OFFSETS
	.align		4
        /*0068*/ 	.byte	0x04, 0x1c
        /*006a*/ 	.short	(.L_29 - .L_28)


	//   ....[0]....
.L_28:
        /*006c*/ 	.word	0x00000070


	//   ....[1]....
        /*0070*/ 	.word	0x00001a00


	//----- nvinfo : EIATTR_CRS_STACK_SIZE
	.align		4
.L_29:
        /*0074*/ 	.byte	0x04, 0x1e
        /*0076*/ 	.short	(.L_31 - .L_30)
.L_30:
        /*0078*/ 	.word	0x00000000


	//----- nvinfo : EIATTR_CBANK_PARAM_SIZE
	.align		4
.L_31:
        /*007c*/ 	.byte	0x03, 0x19
        /*007e*/ 	.short	0x0020


	//----- nvinfo : EIATTR_PARAM_CBANK
	.align		4
        /*0080*/ 	.byte	0x04, 0x0a
        /*0082*/ 	.short	(.L_33 - .L_32)
	.align		4
.L_32:
        /*0084*/ 	.word	index@(.nv.constant0._Z15reassign_pointsP5PointP8CentroidiiPi)
        /*0088*/ 	.short	0x0380
        /*008a*/ 	.short	0x0020


	//----- nvinfo : EIATTR_SW_WAR
	.align		4
.L_33:
        /*008c*/ 	.byte	0x04, 0x36
        /*008e*/ 	.short	(.L_35 - .L_34)
.L_34:
        /*0090*/ 	.word	0x00000008
.L_35:


//--------------------- .nv.info._Z13new_centroidsP5PointP8Centroidiiff --------------------------
	.section	.nv.info._Z13new_centroidsP5PointP8Centroidiiff,"",@"SHT_CUDA_INFO"
	.sectionflags	@""
	.align	4


	//----- nvinfo : EIATTR_CUDA_API_VERSION
	.align		4
        /*0000*/ 	.byte	0x04, 0x37
        /*0002*/ 	.short	(.L_37 - .L_36)
.L_36:
        /*0004*/ 	.word	0x00000082


	//----- nvinfo : EIATTR_KPARAM_INFO
	.align		4
.L_37:
        /*0008*/ 	.byte	0x04, 0x17
        /*000a*/ 	.short	(.L_39 - .L_38)
.L_38:
        /*000c*/ 	.word	0x00000000
        /*0010*/ 	.short	0x0005
        /*0012*/ 	.short	0x001c
        /*0014*/ 	.byte	0x00, 0xf0, 0x11, 0x00


	//----- nvinfo : EIATTR_KPARAM_INFO
	.align		4
.L_39:
        /*0018*/ 	.byte	0x04, 0x17
        /*001a*/ 	.short	(.L_41 - .L_40)
.L_40:
        /*001c*/ 	.word	0x00000000
        /*0020*/ 	.short	0x0004
        /*0022*/ 	.short	0x0018
        /*0024*/ 	.byte	0x00, 0xf0, 0x11, 0x00


	//----- nvinfo : EIATTR_KPARAM_INFO
	.align		4
.L_41:
        /*0028*/ 	.byte	0x04, 0x17
        /*002a*/ 	.short	(.L_43 - .L_42)
.L_42:
        /*002c*/ 	.word	0x00000000
        /*0030*/ 	.short	0x0003
        /*0032*/ 	.short	0x0014
        /*0034*/ 	.byte	0x00, 0xf0, 0x11, 0x00


	//----- nvinfo : EIATTR_KPARAM_INFO
	.align		4
.L_43:
        /*0038*/ 	.byte	0x04, 0x17
        /*003a*/ 	.short	(.L_45 - .L_44)
.L_44:
        /*003c*/ 	.word	0x00000000
        /*0040*/ 	.short	0x0002
        /*0042*/ 	.short	0x0010
        /*0044*/ 	.byte	0x00, 0xf0, 0x11, 0x00


	//----- nvinfo : EIATTR_KPARAM_INFO
	.align		4
.L_45:
        /*0048*/ 	.byte	0x04, 0x17
        /*004a*/ 	.short	(.L_47 - .L_46)
.L_46:
        /*004c*/ 	.word	0x00000000
        /*0050*/ 	.short	0x0001
        /*0052*/ 	.short	0x0008
        /*0054*/ 	.byte	0x00, 0xf5, 0x21, 0x00


	//----- nvinfo : EIATTR_KPARAM_INFO
	.align		4
.L_47:
        /*0058*/ 	.byte	0x04, 0x17
        /*005a*/ 	.short	(.L_49 - .L_48)
.L_48:
        /*005c*/ 	.word	0x00000000
        /*0060*/ 	.short	0x0000
        /*0062*/ 	.short	0x0000
        /*0064*/ 	.byte	0x00, 0xf5, 0x21, 0x00


	//----- nvinfo : EIATTR_SPARSE_MMA_MASK
	.align		4
.L_49:
        /*0068*/ 	.byte	0x03, 0x50
        /*006a*/ 	.short	0x0000


	//----- nvinfo : EIATTR_MAXREG_COUNT
	.align		4
        /*006c*/ 	.byte	0x03, 0x1b
        /*006e*/ 	.short	0x00ff


	//----- nvinfo : EIATTR_MERCURY_ISA_VERSION
	.align		4
        /*0070*/ 	.byte	0x03, 0x5f
        /*0072*/ 	.short	0x0101


	//----- nvinfo : EIATTR_VRC_CTA_INIT_COUNT
	.align		4
        /*0074*/ 	.byte	0x02, 0x4a
	.zero		1
	.zero		1


	//----- nvinfo : EIATTR_EXIT_INSTR_OFFSETS
	.align		4
        /*0078*/ 	.byte	0x04, 0x1c
        /*007a*/ 	.short	(.L_51 - .L_50)


	//   ....[0]....
.L_50:
        /*007c*/ 	.word	0x00000070


	//   ....[1]....
        /*0080*/ 	.word	0x00000dc0


	//   ....[2]....
        /*0084*/ 	.word	0x00000fe0


	//----- nvinfo : EIATTR_CRS_STACK_SIZE
	.align		4
.L_51:
        /*0088*/ 	.byte	0x04, 0x1e
        /*008a*/ 	.short	(.L_53 - .L_52)
.L_52:
        /*008c*/ 	.word	0x00000000


	//----- nvinfo : EIATTR_CBANK_PARAM_SIZE
	.align		4
.L_53:
        /*0090*/ 	.byte	0x03, 0x19
        /*0092*/ 	.short	0x0020


	//----- nvinfo : EIATTR_PARAM_CBANK
	.align		4
        /*0094*/ 	.byte	0x04, 0x0a
        /*0096*/ 	.short	(.L_55 - .L_54)
	.align		4
.L_54:
        /*0098*/ 	.word	index@(.nv.constant0._Z13new_centroidsP5PointP8Centroidiiff)
        /*009c*/ 	.short	0x0380
        /*009e*/ 	.short	0x0020


	//----- nvinfo : EIATTR_SW_WAR
	.align		4
.L_55:
        /*00a0*/ 	.byte	0x04, 0x36
        /*00a2*/ 	.short	(.L_57 - .L_56)
.L_56:
        /*00a4*/ 	.word	0x00000008
.L_57:


//--------------------- .nv.callgraph             --------------------------
	.section	.nv.callgraph,"",@"SHT_CUDA_CALLGRAPH"
	.align	4
	.sectionentsize	8
	.align		4
        /*0000*/ 	.word	0x00000000
	.align		4
        /*0004*/ 	.word	0xffffffff
	.align		4
        /*0008*/ 	.word	0x00000000
	.align		4
        /*000c*/ 	.word	0xfffffffe
	.align		4
        /*0010*/ 	.word	0x00000000
	.align		4
        /*0014*/ 	.word	0xfffffffd
	.align		4
        /*0018*/ 	.word	0x00000000
	.align		4
        /*001c*/ 	.word	0xfffffffc


//--------------------- .text._Z15reassign_pointsP5PointP8CentroidiiPi --------------------------
	.section	.text._Z15reassign_pointsP5PointP8CentroidiiPi,"ax",@progbits
	.align	128
        .global         _Z15reassign_pointsP5PointP8CentroidiiPi
        .type           _Z15reassign_pointsP5PointP8CentroidiiPi,@function
        .size           _Z15reassign_pointsP5PointP8CentroidiiPi,(.L_x_74 - _Z15reassign_pointsP5PointP8CentroidiiPi)
        .other          _Z15reassign_pointsP5PointP8CentroidiiPi,@"STO_CUDA_ENTRY STV_DEFAULT"
_Z15reassign_pointsP5PointP8CentroidiiPi:
.text._Z15reassign_pointsP5PointP8CentroidiiPi:
[----:B------:R-:W-:Y:S01]  /*0000*/  LDC R1, c[0x0][0x37c] ;  /* 0x0000df00ff017b82 */ /* 0x000fe20000000800 */
[----:B------:R-:W0:Y:S07]  /*0010*/  S2R R0, SR_TID.X ;  /* 0x0000000000007919 */ /* 0x000e2e0000002100 */
[----:B------:R-:W0:Y:S01]  /*0020*/  S2UR UR4, SR_CTAID.X ;  /* 0x00000000000479c3 */ /* 0x000e220000002500 */
[----:B------:R-:W1:Y:S07]  /*0030*/  LDCU UR5, c[0x0][0x390] ;  /* 0x00007200ff0577ac */ /* 0x000e6e0008000800 */
[----:B------:R-:W0:Y:S02]  /*0040*/  LDC R9, c[0x0][0x360] ;  /* 0x0000d800ff097b82 */ /* 0x000e240000000800 */
[----:B0-----:R-:W-:-:S05]  /*0050*/  IMAD R9, R9, UR4, R0 ;  /* 0x0000000409097c24 */ /* 0x001fca000f8e0200 */
[----:B-1----:R-:W-:-:S13]  /*0060*/  ISETP.GE.AND P0, PT, R9, UR5, PT ;  /* 0x0000000509007c0c */ /* 0x002fda000bf06270 */
[----:B------:R-:W-:Y:S05]  /*0070*/  @P0 EXIT ;  /* 0x000000000000094d */ /* 0x000fea0003800000 */
[----:B------:R-:W0:Y:S01]  /*0080*/  LDCU UR4, c[0x0][0x394] ;  /* 0x00007280ff0477ac */ /* 0x000e220008000800 */
[----:B------:R-:W-:Y:S01]  /*0090*/  MOV R15, 0xffffffff ;  /* 0xffffffff000f7802 */ /* 0x000fe20000000f00 */
[----:B------:R-:W1:Y:S01]  /*00a0*/  LDCU.64 UR10, c[0x0][0x358] ;  /* 0x00006b00ff0a77ac */ /* 0x000e620008000a00 */
[----:B0-----:R-:W-:-:S09]  /*00b0*/  UISETP.GE.AND UP0, UPT, UR4, 0x1, UPT ;  /* 0x000000010400788c */ /* 0x001fd2000bf06270 */
[----:B-1----:R-:W-:Y:S05]  /*00c0*/  BRA.U !UP0, `(.L_x_0) ;  /* 0x00000019082c7547 */ /* 0x002fea000b800000 */
[----:B------:R-:W0:Y:S02]  /*00d0*/  LDC.64 R2, c[0x0][0x380] ;  /* 0x0000e000ff027b82 */ /* 0x000e240000000a00 */
[----:B0-----:R-:W-:-:S05]  /*00e0*/  IMAD.WIDE R2, R9, 0xc, R2 ;  /* 0x0000000c09027825 */ /* 0x001fca00078e0202 */
[----:B------:R0:W5:Y:S04]  /*00f0*/  LDG.E R8, desc[UR10][R2.64] ;  /* 0x0000000a02087981 */ /* 0x000168000c1e1900 */
[----:B------:R0:W5:Y:S01]  /*0100*/  LDG.E R7, desc[UR10][R2.64+0x4] ;  /* 0x0000040a02077981 */ /* 0x000162000c1e1900 */
[----:B------:R-:W-:Y:S01]  /*0110*/  UISETP.GE.U32.AND UP0, UPT, UR4, 0x8, UPT ;  /* 0x000000080400788c */ /* 0x000fe2000bf06070 */
[----:B------:R-:W-:Y:S01]  /*0120*/  HFMA2 R6, -RZ, RZ, 0, 0 ;  /* 0x00000000ff067431 */ /* 0x000fe200000001ff */
[----:B------:R-:W-:Y:S01]  /*0130*/  MOV R17, 0x7f800000 ;  /* 0x7f80000000117802 */ /* 0x000fe20000000f00 */
[----:B------:R-:W-:Y:S01]  /*0140*/  ULOP3.LUT UR8, UR4, 0x7, URZ, 0xc0, !UPT ;  /* 0x0000000704087892 */ /* 0x000fe2000f8ec0ff */
[----:B------:R-:W-:-:S05]  /*0150*/  MOV R15, 0xffffffff ;  /* 0xffffffff000f7802 */ /* 0x000fca0000000f00 */
[----:B0-----:R-:W-:Y:S06]  /*0160*/  BRA.U !UP0, `(.L_x_1) ;  /* 0x0000000d081c7547 */ /* 0x001fec000b800000 */
[----:B------:R-:W0:Y:S01]  /*0170*/  LDCU.64 UR6, c[0x0][0x388] ;  /* 0x00007100ff0677ac */ /* 0x000e220008000a00 */
[----:B------:R-:W-:Y:S02]  /*0180*/  MOV R17, 0x7f800000 ;  /* 0x7f80000000117802 */ /* 0x000fe40000000f00 */
[----:B------:R-:W-:Y:S01]  /*0190*/  MOV R15, 0xffffffff ;  /* 0xffffffff000f7802 */ /* 0x000fe20000000f00 */
[----:B------:R-:W-:Y:S01]  /*01a0*/  ULOP3.LUT UR4, UR4, 0x7ffffff8, URZ, 0xc0, !UPT ;  /* 0x7ffffff804047892 */ /* 0x000fe2000f8ec0ff */
[----:B------:R-:W-:-:S05]  /*01b0*/  MOV R11, RZ ;  /* 0x000000ff000b7202 */ /* 0x000fca0000000f00 */
[----:B------:R-:W-:Y:S01]  /*01c0*/  MOV R6, UR4 ;  /* 0x0000000400067c02 */ /* 0x000fe20008000f00 */
[----:B0-----:R-:W-:-:S04]  /*01d0*/  UIADD3 UR5, UP0, UPT, UR6, 0x30, URZ ;  /* 0x0000003006057890 */ /* 0x001fc8000ff1e0ff */
[----:B------:R-:W-:Y:S02]  /*01e0*/  UIADD3.X UR6, UPT, UPT, URZ, UR7, URZ, UP0, !UPT ;  /* 0x00000007ff067290 */ /* 0x000fe400087fe4ff */
[----:B------:R-:W-:-:S04]  /*01f0*/  MOV R2, UR5 ;  /* 0x0000000500027c02 */ /* 0x000fc80008000f00 */
[----:B------:R-:W-:-:S07]  /*0200*/  MOV R3, UR6 ;  /* 0x0000000600037c02 */ /* 0x000fce0008000f00 */
.L_x_26:
[----:B------:R-:W2:Y:S04]  /*0210*/  LDG.E R0, desc[UR10][R2.64+-0x2c] ;  /* 0xffffd40a02007981 */ /* 0x000ea8000c1e1900 */
[----:B------:R-:W3:Y:S01]  /*0220*/  LDG.E R5, desc[UR10][R2.64+-0x30] ;  /* 0xffffd00a02057981 */ /* 0x000ee2000c1e1900 */
[----:B------:R-:W-:Y:S01]  /*0230*/  BSSY.RECONVERGENT B0, `(.L_x_2) ;  /* 0x0000011000007945 */ /* 0x000fe20003800200 */
[----:B--2--5:R-:W-:Y:S01]  /*0240*/  FADD R0, R7, -R0 ;  /* 0x8000000007007221 */ /* 0x024fe20000000000 */
[----:B---3--:R-:W-:-:S03]  /*0250*/  FADD R5, R8, -R5 ;  /* 0x8000000508057221 */ /* 0x008fc60000000000 */
[----:B------:R-:W-:-:S04]  /*0260*/  FMUL R0, R0, R0 ;  /* 0x0000000000007220 */ /* 0x000fc80000400000 */
[----:B------:R-:W-:-:S04]  /*0270*/  FFMA R5, R5, R5, R0 ;  /* 0x0000000505057223 */ /* 0x000fc80000000000 */
[----:B------:R0:W1:Y:S01]  /*0280*/  MUFU.RSQ R4, R5 ;  /* 0x0000000500047308 */ /* 0x0000620000001400 */
[----:B------:R-:W-:-:S04]  /*0290*/  IADD3 R0, PT, PT, R5, -0xd000000, RZ ;  /* 0xf300000005007810 */ /* 0x000fc80007ffe0ff */
[----:B------:R-:W-:-:S13]  /*02a0*/  ISETP.GT.U32.AND P0, PT, R0, 0x727fffff, PT ;  /* 0x727fffff0000780c */ /* 0x000fda0003f04070 */
[----:B01----:R-:W-:Y:S05]  /*02b0*/  @!P0 BRA `(.L_x_3) ;  /* 0x0000000000108947 */ /* 0x003fea0003800000 */
[----:B------:R-:W-:Y:S02]  /*02c0*/  MOV R0, R5 ;  /* 0x0000000500007202 */ /* 0x000fe40000000f00 */
[----:B------:R-:W-:-:S07]  /*02d0*/  MOV R4, 0x2f0 ;  /* 0x000002f000047802 */ /* 0x000fce0000000f00 */
[----:B------:R-:W-:Y:S05]  /*02e0*/  CALL.REL.NOINC `($__internal_0_$__cuda_sm20_sqrt_rn_f32_slowpath) ;  /* 0x0000001400c87944 */ /* 0x000fea0003c00000 */
[----:B------:R-:W-:Y:S05]  /*02f0*/  BRA `(.L_x_4) ;  /* 0x0000000000107947 */ /* 0x000fea0003800000 */
.L_x_3:
[----:B------:R-:W-:Y:S01]  /*0300*/  FMUL.FTZ R12, R5, R4 ;  /* 0x00000004050c7220 */ /* 0x000fe20000410000 */
[----:B------:R-:W-:-:S03]  /*0310*/  FMUL.FTZ R0, R4, 0.5 ;  /* 0x3f00000004007820 */ /* 0x000fc60000410000 */
[----:B------:R-:W-:-:S04]  /*0320*/  FFMA R5, -R12, R12, R5 ;  /* 0x0000000c0c057223 */ /* 0x000fc80000000105 */
[----:B------:R-:W-:-:S07]  /*0330*/  FFMA R12, R5, R0, R12 ;  /* 0x00000000050c7223 */ /* 0x000fce000000000c */
.L_x_4:
[----:B------:R-:W-:Y:S05]  /*0340*/  BSYNC.RECONVERGENT B0 ;  /* 0x0000000000007941 */ /* 0x000fea0003800200 */
.L_x_2:
[----:B------:R-:W2:Y:S04]  /*0350*/  LDG.E R0, desc[UR10][R2.64+-0x20] ;  /* 0xffffe00a02007981 */ /* 0x000ea8000c1e1900 */
[----:B------:R-:W3:Y:S01]  /*0360*/  LDG.E R5, desc[UR10][R2.64+-0x24] ;  /* 0xffffdc0a02057981 */ /* 0x000ee2000c1e1900 */
[CC--:B------:R-:W-:Y:S01]  /*0370*/  FSETP.GEU.AND P0, PT, R12.reuse, R17.reuse, PT ;  /* 0x000000110c00720b */ /* 0x0c0fe20003f0e000 */
[----:B------:R-:W-:Y:S03]  /*0380*/  BSSY.RECONVERGENT B0, `(.L_x_5) ;  /* 0x0000013000007945 */ /* 0x000fe60003800200 */
[----:B------:R-:W-:Y:S02]  /*0390*/  FSEL R17, R12, R17, !P0 ;  /* 0x000000110c117208 */ /* 0x000fe40004000000 */
[----:B------:R-:W-:Y:S01]  /*03a0*/  SEL R15, R11, R15, !P0 ;  /* 0x0000000f0b0f7207 */ /* 0x000fe20004000000 */
[----:B--2---:R-:W-:Y:S01]  /*03b0*/  FADD R0, R7, -R0 ;  /* 0x8000000007007221 */ /* 0x004fe20000000000 */
        /* <DEDUP_REMOVED lines=11> */
.L_x_6:
[----:B------:R-:W-:Y:S01]  /*0470*/  FMUL.FTZ R12, R5, R4 ;  /* 0x00000004050c7220 */ /* 0x000fe20000410000 */
[----:B------:R-:W-:-:S03]  /*0480*/  FMUL.FTZ R0, R4, 0.5 ;  /* 0x3f00000004007820 */ /* 0x000fc60000410000 */
[----:B------:R-:W-:-:S04]  /*0490*/  FFMA R5, -R12, R12, R5 ;  /* 0x0000000c0c057223 */ /* 0x000fc80000000105 */
[----:B------:R-:W-:-:S07]  /*04a0*/  FFMA R12, R5, R0, R12 ;  /* 0x00000000050c7223 */ /* 0x000fce000000000c */
.L_x_7:
[----:B------:R-:W-:Y:S05]  /*04b0*/  BSYNC.RECONVERGENT B0 ;  /* 0x0000000000007941 */ /* 0x000fea0003800200 */
.L_x_5:
[----:B------:R-:W2:Y:S04]  /*04c0*/  LDG.E R0, desc[UR10][R2.64+-0x14] ;  /* 0xffffec0a02007981 */ /* 0x000ea8000c1e1900 */
[----:B------:R-:W3:Y:S01]  /*04d0*/  LDG.E R5, desc[UR10][R2.64+-0x18] ;  /* 0xffffe80a02057981 */ /* 0x000ee2000c1e1900 */
[CC--:B------:R-:W-:Y:S01]  /*04e0*/  FSETP.GEU.AND P0, PT, R12.reuse, R17.reuse, PT ;  /* 0x000000110c00720b */ /* 0x0c0fe20003f0e000 */
[----:B------:R-:W-:Y:S03]  /*04f0*/  BSSY.RECONVERGENT B0, `(.L_x_8) ;  /* 0x0000013000007945 */ /* 0x000fe60003800200 */
[----:B------:R-:W-:-:S09]  /*0500*/  FSEL R17, R12, R17, !P0 ;  /* 0x000000110c117208 */ /* 0x000fd20004000000 */
[----:B------:R-:W-:Y:S01]  /*0510*/  @!P0 IADD3 R15, PT, PT, R11, 0x1, RZ ;  /* 0x000000010b0f8810 */ /* 0x000fe20007ffe0ff */
        /* <DEDUP_REMOVED lines=12> */
.L_x_9:
[----:B------:R-:W-:Y:S01]  /*05e0*/  FMUL.FTZ R12, R5, R4 ;  /* 0x00000004050c7220 */ /* 0x000fe20000410000 */
[----:B------:R-:W-:-:S03]  /*05f0*/  FMUL.FTZ R0, R4, 0.5 ;  /* 0x3f00000004007820 */ /* 0x000fc60000410000 */
[----:B------:R-:W-:-:S04]  /*0600*/  FFMA R5, -R12, R12, R5 ;  /* 0x0000000c0c057223 */ /* 0x000fc80000000105 */
[----:B------:R-:W-:-:S07]  /*0610*/  FFMA R12, R5, R0, R12 ;  /* 0x00000000050c7223 */ /* 0x000fce000000000c */
.L_x_10:
[----:B------:R-:W-:Y:S05]  /*0620*/  BSYNC.RECONVERGENT B0 ;  /* 0x0000000000007941 */ /* 0x000fea0003800200 */
.L_x_8:
        /* <DEDUP_REMOVED lines=18> */
.L_x_12:
[----:B------:R-:W-:Y:S01]  /*0750*/  FMUL.FTZ R12, R5, R4 ;  /* 0x00000004050c7220 */ /* 0x000fe20000410000 */
[----:B------:R-:W-:-:S03]  /*0760*/  FMUL.FTZ R0, R4, 0.5 ;  /* 0x3f00000004007820 */ /* 0x000fc60000410000 */
[----:B------:R-:W-:-:S04]  /*0770*/  FFMA R5, -R12, R12, R5 ;  /* 0x0000000c0c057223 */ /* 0x000fc80000000105 */
[----:B------:R-:W-:-:S07]  /*0780*/  FFMA R12, R5, R0, R12 ;  /* 0x00000000050c7223 */ /* 0x000fce000000000c */
.L_x_13:
[----:B------:R-:W-:Y:S05]  /*0790*/  BSYNC.RECONVERGENT B0 ;  /* 0x0000000000007941 */ /* 0x000fea0003800200 */
.L_x_11:
        /* <DEDUP_REMOVED lines=18> */
.L_x_15:
[----:B------:R-:W-:Y:S01]  /*08c0*/  FMUL.FTZ R12, R5, R4 ;  /* 0x00000004050c7220 */ /* 0x000fe20000410000 */
[----:B------:R-:W-:-:S03]  /*08d0*/  FMUL.FTZ R0, R4, 0.5 ;  /* 0x3f00000004007820 */ /* 0x000fc60000410000 */
[----:B------:R-:W-:-:S04]  /*08e0*/  FFMA R5, -R12, R12, R5 ;  /* 0x0000000c0c057223 */ /* 0x000fc80000000105 */
[----:B------:R-:W-:-:S07]  /*08f0*/  FFMA R12, R5, R0, R12 ;  /* 0x00000000050c7223 */ /* 0x000fce000000000c */
.L_x_16:
[----:B------:R-:W-:Y:S05]  /*0900*/  BSYNC.RECONVERGENT B0 ;  /* 0x0000000000007941 */ /* 0x000fea0003800200 */
.L_x_14:
        /* <DEDUP_REMOVED lines=18> */
.L_x_18:
[----:B------:R-:W-:Y:S01]  /*0a30*/  FMUL.FTZ R12, R5, R4 ;  /* 0x00000004050c7220 */ /* 0x000fe20000410000 */
[----:B------:R-:W-:-:S03]  /*0a40*/  FMUL.FTZ R0, R4, 0.5 ;  /* 0x3f00000004007820 */ /* 0x000fc60000410000 */
[----:B------:R-:W-:-:S04]  /*0a50*/  FFMA R5, -R12, R12, R5 ;  /* 0x0000000c0c057223 */ /* 0x000fc80000000105 */
[----:B------:R-:W-:-:S07]  /*0a60*/  FFMA R12, R5, R0, R12 ;  /* 0x00000000050c7223 */ /* 0x000fce000000000c */
.L_x_19:
[----:B------:R-:W-:Y:S05]  /*0a70*/  BSYNC.RECONVERGENT B0 ;  /* 0x0000000000007941 */ /* 0x000fea0003800200 */
.L_x_17:
        /* <DEDUP_REMOVED lines=18> */
.L_x_21:
[----:B------:R-:W-:Y:S01]  /*0ba0*/  FMUL.FTZ R12, R5, R4 ;  /* 0x00000004050c7220 */ /* 0x000fe20000410000 */
[----:B------:R-:W-:-:S03]  /*0bb0*/  FMUL.FTZ R0, R4, 0.5 ;  /* 0x3f00000004007820 */ /* 0x000fc60000410000 */
[----:B------:R-:W-:-:S04]  /*0bc0*/  FFMA R5, -R12, R12, R5 ;  /* 0x0000000c0c057223 */ /* 0x000fc80000000105 */
[----:B------:R-:W-:-:S07]  /*0bd0*/  FFMA R12, R5, R0, R12 ;  /* 0x00000000050c7223 */ /* 0x000fce000000000c */
.L_x_22:
[----:B------:R-:W-:Y:S05]  /*0be0*/  BSYNC.RECONVERGENT B0 ;  /* 0x0000000000007941 */ /* 0x000fea0003800200 */
.L_x_20:
        /* <DEDUP_REMOVED lines=18> */
.L_x_24:
[----:B------:R-:W-:Y:S01]  /*0d10*/  FMUL.FTZ R12, R5, R4 ;  /* 0x00000004050c7220 */ /* 0x000fe20000410000 */
[----:B------:R-:W-:-:S03]  /*0d20*/  FMUL.FTZ R0, R4, 0.5 ;  /* 0x3f00000004007820 */ /* 0x000fc60000410000 */
[----:B------:R-:W-:-:S04]  /*0d30*/  FFMA R5, -R12, R12, R5 ;  /* 0x0000000c0c057223 */ /* 0x000fc80000000105 */
[----:B------:R-:W-:-:S07]  /*0d40*/  FFMA R12, R5, R0, R12 ;  /* 0x00000000050c7223 */ /* 0x000fce000000000c */
.L_x_25:
[----:B------:R-:W-:Y:S05]  /*0d50*/  BSYNC.RECONVERGENT B0 ;  /* 0x0000000000007941 */ /* 0x000fea0003800200 */
.L_x_23:
[-C--:B------:R-:W-:Y:S02]  /*0d60*/  FSETP.GEU.AND P0, PT, R12, R17.reuse, PT ;  /* 0x000000110c00720b */ /* 0x080fe40003f0e000 */
[----:B------:R-:W-:Y:S02]  /*0d70*/  IADD3 R2, P2, PT, R2, 0x60, RZ ;  /* 0x0000006002027810 */ /* 0x000fe40007f5e0ff */
[----:B------:R-:W-:Y:S02]  /*0d80*/  FSEL R17, R12, R17, !P0 ;  /* 0x000000110c117208 */ /* 0x000fe40004000000 */
[----:B------:R-:W-:-:S07]  /*0d90*/  IADD3.X R3, PT, PT, RZ, R3, RZ, P2, !PT ;  /* 0x00000003ff037210 */ /* 0x000fce00017fe4ff */
[C---:B------:R-:W-:Y:S02]  /*0da0*/  @!P0 IADD3 R15, PT, PT, R11.reuse, 0x7, RZ ;  /* 0x000000070b0f8810 */ /* 0x040fe40007ffe0ff */
[----:B------:R-:W-:-:S04]  /*0db0*/  IADD3 R11, PT, PT, R11, 0x8, RZ ;  /* 0x000000080b0b7810 */ /* 0x000fc80007ffe0ff */
[----:B------:R-:W-:-:S13]  /*0dc0*/  ISETP.NE.AND P1, PT, R11, R6, PT ;  /* 0x000000060b00720c */ /* 0x000fda0003f25270 */
[----:B------:R-:W-:Y:S05]  /*0dd0*/  @P1 BRA `(.L_x_26) ;  /* 0xfffffff4000c1947 */ /* 0x000fea000383ffff */
.L_x_1:
[----:B------:R-:W-:-:S09]  /*0de0*/  UISETP.NE.AND UP0, UPT, UR8, URZ, UPT ;  /* 0x000000ff0800728c */ /* 0x000fd2000bf05270 */
[----:B------:R-:W-:Y:S05]  /*0df0*/  BRA.U !UP0, `(.L_x_0) ;  /* 0x0000000908e07547 */ /* 0x000fea000b800000 */
[----:B------:R-:W0:Y:S01]  /*0e00*/  LDCU UR4, c[0x0][0x394] ;  /* 0x00007280ff0477ac */ /* 0x000e220008000800 */
[----:B------:R-:W-:Y:S02]  /*0e10*/  UISETP.GE.U32.AND UP0, UPT, UR8, 0x4, UPT ;  /* 0x000000040800788c */ /* 0x000fe4000bf06070 */
[----:B0-----:R-:W-:-:S07]  /*0e20*/  ULOP3.LUT UR4, UR4, 0x3, URZ, 0xc0, !UPT ;  /* 0x0000000304047892 */ /* 0x001fce000f8ec0ff */
[----:B------:R-:W-:Y:S05]  /*0e30*/  BRA.U !UP0, `(.L_x_27) ;  /* 0x0000000508887547 */ /* 0x000fea000b800000 */
[----:B------:R-:W0:Y:S02]  /*0e40*/  LDC.64 R2, c[0x0][0x388] ;  /* 0x0000e200ff027b82 */ /* 0x000e240000000a00 */
[----:B0-----:R-:W-:-:S05]  /*0e50*/  IMAD.WIDE.U32 R2, R6, 0xc, R2 ;  /* 0x0000000c06027825 */ /* 0x001fca00078e0002 */
        /* <DEDUP_REMOVED lines=15> */
.L_x_29:
[----:B------:R-:W-:Y:S01]  /*0f50*/  FMUL.FTZ R12, R5, R4 ;  /* 0x00000004050c7220 */ /* 0x000fe20000410000 */
[----:B------:R-:W-:-:S03]  /*0f60*/  FMUL.FTZ R0, R4, 0.5 ;  /* 0x3f00000004007820 */ /* 0x000fc60000410000 */
[----:B------:R-:W-:-:S04]  /*0f70*/  FFMA R5, -R12, R12, R5 ;  /* 0x0000000c0c057223 */ /* 0x000fc80000000105 */
[----:B------:R-:W-:-:S07]  /*0f80*/  FFMA R12, R5, R0, R12 ;  /* 0x00000000050c7223 */ /* 0x000fce000000000c */
.L_x_30:
[----:B------:R-:W-:Y:S05]  /*0f90*/  BSYNC.RECONVERGENT B0 ;  /* 0x0000000000007941 */ /* 0x000fea0003800200 */
.L_x_28:
[----:B------:R-:W2:Y:S04]  /*0fa0*/  LDG.E R0, desc[UR10][R2.64+0x10] ;  /* 0x0000100a02007981 */ /* 0x000ea8000c1e1900 */
[----:B------:R-:W3:Y:S01]  /*0fb0*/  LDG.E R5, desc[UR10][R2.64+0xc] ;  /* 0x00000c0a02057981 */ /* 0x000ee2000c1e1900 */
[-C--:B------:R-:W-:Y:S01]  /*0fc0*/  FSETP.GEU.AND P0, PT, R12, R17.reuse, PT ;  /* 0x000000110c00720b */ /* 0x080fe20003f0e000 */
[----:B------:R-:W-:Y:S01]  /*0fd0*/  BSSY.RECONVERGENT B0, `(.L_x_31) ;  /* 0x0000014000007945 */ /* 0x000fe20003800200 */
[----:B------:R-:W-:Y:S02]  /*0fe0*/  IADD3 R11, PT, PT, R6, 0x1, RZ ;  /* 0x00000001060b7810 */ /* 0x000fe40007ffe0ff */
        /* <DEDUP_REMOVED lines=14> */
.L_x_32:
[----:B------:R-:W-:Y:S01]  /*10d0*/  FMUL.FTZ R12, R5, R4 ;  /* 0x00000004050c7220 */ /* 0x000fe20000410000 */
[----:B------:R-:W-:-:S03]  /*10e0*/  FMUL.FTZ R0, R4, 0.5 ;  /* 0x3f00000004007820 */ /* 0x000fc60000410000 */
[----:B------:R-:W-:-:S04]  /*10f0*/  FFMA R5, -R12, R12, R5 ;  /* 0x0000000c0c057223 */ /* 0x000fc80000000105 */
[----:B------:R-:W-:-:S07]  /*1100*/  FFMA R12, R5, R0, R12 ;  /* 0x00000000050c7223 */ /* 0x000fce000000000c */
.L_x_33:
[----:B------:R-:W-:Y:S05]  /*1110*/  BSYNC.RECONVERGENT B0 ;  /* 0x0000000000007941 */ /* 0x000fea0003800200 */
.L_x_31:
[----:B------:R-:W2:Y:S04]  /*1120*/  LDG.E R0, desc[UR10][R2.64+0x1c] ;  /* 0x00001c0a02007981 */ /* 0x000ea8000c1e1900 */
[----:B------:R-:W3:Y:S01]  /*1130*/  LDG.E R5, desc[UR10][R2.64+0x18] ;  /* 0x0000180a02057981 */ /* 0x000ee2000c1e1900 */
[CC--:B------:R-:W-:Y:S01]  /*1140*/  FSETP.GEU.AND P0, PT, R12.reuse, R17.reuse, PT ;  /* 0x000000110c00720b */ /* 0x0c0fe20003f0e000 */
[----:B------:R-:W-:Y:S03]  /*1150*/  BSSY.RECONVERGENT B0, `(.L_x_34) ;  /* 0x0000014000007945 */ /* 0x000fe60003800200 */
[----:B------:R-:W-:Y:S02]  /*1160*/  SEL R11, R11, R18, !P0 ;  /* 0x000000120b0b7207 */ /* 0x000fe40004000000 */
[----:B------:R-:W-:-:S02]  /*1170*/  FSEL R17, R12, R17, !P0 ;  /* 0x000000110c117208 */ /* 0x000fc40004000000 */
[----:B------:R-:W-:Y:S01]  /*1180*/  IADD3 R18, PT, PT, R6, 0x2, RZ ;  /* 0x0000000206127810 */ /* 0x000fe20007ffe0ff */
        /* <DEDUP_REMOVED lines=12> */
.L_x_35:
[----:B------:R-:W-:Y:S01]  /*1250*/  FMUL.FTZ R12, R5, R4 ;  /* 0x00000004050c7220 */ /* 0x000fe20000410000 */
[----:B------:R-:W-:-:S03]  /*1260*/  FMUL.FTZ R0, R4, 0.5 ;  /* 0x3f00000004007820 */ /* 0x000fc60000410000 */
[----:B------:R-:W-:-:S04]  /*1270*/  FFMA R5, -R12, R12, R5 ;  /* 0x0000000c0c057223 */ /* 0x000fc80000000105 */
[----:B------:R-:W-:-:S07]  /*1280*/  FFMA R12, R5, R0, R12 ;  /* 0x00000000050c7223 */ /* 0x000fce000000000c */
.L_x_36:
[----:B------:R-:W-:Y:S05]  /*1290*/  BSYNC.RECONVERGENT B0 ;  /* 0x0000000000007941 */ /* 0x000fea0003800200 */
.L_x_34:
[----:B------:R-:W2:Y:S04]  /*12a0*/  LDG.E R0, desc[UR10][R2.64+0x28] ;  /* 0x0000280a02007981 */ /* 0x000ea8000c1e1900 */
[----:B------:R0:W3:Y:S01]  /*12b0*/  LDG.E R5, desc[UR10][R2.64+0x24] ;  /* 0x0000240a02057981 */ /* 0x0000e2000c1e1900 */
[CC--:B------:R-:W-:Y:S01]  /*12c0*/  FSETP.GEU.AND P0, PT, R12.reuse, R17.reuse, PT ;  /* 0x000000110c00720b */ /* 0x0c0fe20003f0e000 */
[----:B------:R-:W-:Y:S03]  /*12d0*/  BSSY.RECONVERGENT B0, `(.L_x_37) ;  /* 0x0000014000007945 */ /* 0x000fe60003800200 */
[----:B------:R-:W-:Y:S02]  /*12e0*/  FSEL R17, R12, R17, !P0 ;  /* 0x000000110c117208 */ /* 0x000fe40004000000 */
[----:B------:R-:W-:-:S02]  /*12f0*/  SEL R11, R18, R11, !P0 ;  /* 0x0000000b120b7207 */ /* 0x000fc40004000000 */
[----:B0-----:R-:W-:Y:S01]  /*1300*/  IADD3 R2, PT, PT, R6, 0x3, RZ ;  /* 0x0000000306027810 */ /* 0x001fe20007ffe0ff */
        /* <DEDUP_REMOVED lines=12> */
.L_x_38:
[----:B------:R-:W-:Y:S01]  /*13d0*/  FMUL.FTZ R12, R5, R4 ;  /* 0x00000004050c7220 */ /* 0x000fe20000410000 */
[----:B------:R-:W-:-:S03]  /*13e0*/  FMUL.FTZ R0, R4, 0.5 ;  /* 0x3f00000004007820 */ /* 0x000fc60000410000 */
[----:B------:R-:W-:-:S04]  /*13f0*/  FFMA R3, -R12, R12, R5 ;  /* 0x0000000c0c037223 */ /* 0x000fc80000000105 */
[----:B------:R-:W-:-:S07]  /*1400*/  FFMA R12, R3, R0, R12 ;  /* 0x00000000030c7223 */ /* 0x000fce000000000c */
.L_x_39:
[----:B------:R-:W-:Y:S05]  /*1410*/  BSYNC.RECONVERGENT B0 ;  /* 0x0000000000007941 */ /* 0x000fea0003800200 */
.L_x_37:
[-C--:B------:R-:W-:Y:S02]  /*1420*/  FSETP.GEU.AND P0, PT, R12, R17.reuse, PT ;  /* 0x000000110c00720b */ /* 0x080fe40003f0e000 */
[----:B------:R-:W-:Y:S02]  /*1430*/  IADD3 R6, PT, PT, R6, 0x4, RZ ;  /* 0x0000000406067810 */ /* 0x000fe40007ffe0ff */
[----:B------:R-:W-:Y:S02]  /*1440*/  FSEL R17, R12, R17, !P0 ;  /* 0x000000110c117208 */ /* 0x000fe40004000000 */
[----:B------:R-:W-:-:S07]  /*1450*/  SEL R15, R2, R11, !P0 ;  /* 0x0000000b020f7207 */ /* 0x000fce0004000000 */
.L_x_27:
[----:B------:R-:W-:-:S09]  /*1460*/  UISETP.NE.AND UP0, UPT, UR4, URZ, UPT ;  /* 0x000000ff0400728c */ /* 0x000fd2000bf05270 */
[----:B------:R-:W-:Y:S05]  /*1470*/  BRA.U !UP0, `(.L_x_0) ;  /* 0x0000000508407547 */ /* 0x000fea000b800000 */
[----:B------:R-:W-:-:S09]  /*1480*/  UISETP.NE.AND UP0, UPT, UR4, 0x1, UPT ;  /* 0x000000010400788c */ /* 0x000fd2000bf05270 */
        /* <DEDUP_REMOVED lines=18> */
.L_x_42:
[----:B------:R-:W-:Y:S01]  /*15b0*/  FMUL.FTZ R12, R5, R4 ;  /* 0x00000004050c7220 */ /* 0x000fe20000410000 */
[----:B------:R-:W-:-:S03]  /*15c0*/  FMUL.FTZ R0, R4, 0.5 ;  /* 0x3f00000004007820 */ /* 0x000fc60000410000 */
[----:B------:R-:W-:-:S04]  /*15d0*/  FFMA R5, -R12, R12, R5 ;  /* 0x0000000c0c057223 */ /* 0x000fc80000000105 */
[----:B------:R-:W-:-:S07]  /*15e0*/  FFMA R12, R5, R0, R12 ;  /* 0x00000000050c7223 */ /* 0x000fce000000000c */
.L_x_43:
[----:B------:R-:W-:Y:S05]  /*15f0*/  BSYNC.RECONVERGENT B0 ;  /* 0x0000000000007941 */ /* 0x000fea0003800200 */
.L_x_41:
        /* <DEDUP_REMOVED lines=19> */
.L_x_45:
[----:B------:R-:W-:Y:S01]  /*1730*/  FMUL.FTZ R12, R5, R4 ;  /* 0x00000004050c7220 */ /* 0x000fe20000410000 */
[----:B------:R-:W-:-:S03]  /*1740*/  FMUL.FTZ R0, R4, 0.5 ;  /* 0x3f00000004007820 */ /* 0x000fc60000410000 */
[----:B------:R-:W-:-:S04]  /*1750*/  FFMA R3, -R12, R12, R5 ;  /* 0x0000000c0c037223 */ /* 0x000fc80000000105 */
[----:B------:R-:W-:-:S07]  /*1760*/  FFMA R12, R3, R0, R12 ;  /* 0x00000000030c7223 */ /* 0x000fce000000000c */
.L_x_46:
[----:B------:R-:W-:Y:S05]  /*1770*/  BSYNC.RECONVERGENT B0 ;  /* 0x0000000000007941 */ /* 0x000fea0003800200 */
.L_x_44:
[-C--:B------:R-:W-:Y:S02]  /*1780*/  FSETP.GEU.AND P0, PT, R12, R17.reuse, PT ;  /* 0x000000110c00720b */ /* 0x080fe40003f0e000 */
[----:B------:R-:W-:Y:S02]  /*1790*/  IADD3 R6, PT, PT, R6, 0x2, RZ ;  /* 0x0000000206067810 */ /* 0x000fe40007ffe0ff */
[----:B------:R-:W-:Y:S02]  /*17a0*/  FSEL R17, R12, R17, !P0 ;  /* 0x000000110c117208 */ /* 0x000fe40004000000 */
[----:B------:R-:W-:-:S07]  /*17b0*/  SEL R15, R18, R15, !P0 ;  /* 0x0000000f120f7207 */ /* 0x000fce0004000000 */
.L_x_40:
[----:B------:R-:W0:Y:S02]  /*17c0*/  LDCU UR5, c[0x0][0x394] ;  /* 0x00007280ff0577ac */ /* 0x000e240008000800 */
[----:B0-----:R-:W-:-:S04]  /*17d0*/  ULOP3.LUT UR5, UR5, 0x1, URZ, 0xc0, !UPT ;  /* 0x0000000105057892 */ /* 0x001fc8000f8ec0ff */
[----:B------:R-:W-:-:S09]  /*17e0*/  UISETP.NE.U32.AND UP0, UPT, UR5, 0x1, UPT ;  /* 0x000000010500788c */ /* 0x000fd2000bf05070 */
[----:B------:R-:W-:Y:S05]  /*17f0*/  BRA.U UP0, `(.L_x_0) ;  /* 0x0000000100607547 */ /* 0x000fea000b800000 */
        /* <DEDUP_REMOVED lines=17> */
.L_x_48:
[----:B------:R-:W-:Y:S01]  /*1910*/  FMUL.FTZ R12, R5, R4 ;  /* 0x00000004050c7220 */ /* 0x000fe20000410000 */
[----:B------:R-:W-:-:S03]  /*1920*/  FMUL.FTZ R0, R4, 0.5 ;  /* 0x3f00000004007820 */ /* 0x000fc60000410000 */
[----:B------:R-:W-:-:S04]  /*1930*/  FFMA R3, -R12, R12, R5 ;  /* 0x0000000c0c037223 */ /* 0x000fc80000000105 */
[----:B------:R-:W-:-:S07]  /*1940*/  FFMA R12, R3, R0, R12 ;  /* 0x00000000030c7223 */ /* 0x000fce000000000c */
.L_x_49:
[----:B------:R-:W-:Y:S05]  /*1950*/  BSYNC.RECONVERGENT B0 ;  /* 0x0000000000007941 */ /* 0x000fea0003800200 */
.L_x_47:
[----:B------:R-:W-:-:S04]  /*1960*/  FSETP.GEU.AND P0, PT, R12, R17, PT ;  /* 0x000000110c00720b */ /* 0x000fc80003f0e000 */
[----:B------:R-:W-:-:S09]  /*1970*/  SEL R15, R6, R15, !P0 ;  /* 0x0000000f060f7207 */ /* 0x000fd20004000000 */
.L_x_0:
[----:B------:R-:W0:Y:S02]  /*1980*/  LDC.64 R2, c[0x0][0x380] ;  /* 0x0000e000ff027b82 */ /* 0x000e240000000a00 */
[----:B0-----:R-:W-:-:S05]  /*1990*/  IMAD.WIDE R4, R9, 0xc, R2 ;  /* 0x0000000c09047825 */ /* 0x001fca00078e0202 */
[----:B------:R-:W2:Y:S02]  /*19a0*/  LDG.E R0, desc[UR10][R4.64+0x8] ;  /* 0x0000080a04007981 */ /* 0x000ea4000c1e1900 */
[----:B--2---:R-:W-:-:S13]  /*19b0*/  ISETP.NE.AND P0, PT, R15, R0, PT ;  /* 0x000000000f00720c */ /* 0x004fda0003f05270 */
[----:B------:R-:W0:Y:S01]  /*19c0*/  @P0 LDC.64 R2, c[0x0][0x398] ;  /* 0x0000e600ff020b82 */ /* 0x000e220000000a00 */
[----:B-----5:R-:W-:-:S05]  /*19d0*/  @P0 MOV R7, 0x1 ;  /* 0x0000000100070802 */ /* 0x020fca0000000f00 */
[----:B0-----:R-:W-:Y:S04]  /*19e0*/  @P0 STG.E desc[UR10][R2.64], R7 ;  /* 0x0000000702000986 */ /* 0x001fe8000c10190a */
[----:B------:R-:W-:Y:S01]  /*19f0*/  STG.E desc[UR10][R4.64+0x8], R15 ;  /* 0x0000080f04007986 */ /* 0x000fe2000c10190a */
[----:B------:R-:W-:Y:S05]  /*1a00*/  EXIT ;  /* 0x000000000000794d */ /* 0x000fea0003800000 */
        .weak           $__internal_0_$__cuda_sm20_sqrt_rn_f32_slowpath
        .type           $__internal_0_$__cuda_sm20_sqrt_rn_f32_slowpath,@function
        .size           $__internal_0_$__cuda_sm20_sqrt_rn_f32_slowpath,(.L_x_74 - $__internal_0_$__cuda_sm20_sqrt_rn_f32_slowpath)
$__internal_0_$__cuda_sm20_sqrt_rn_f32_slowpath:
[----:B------:R-:W-:-:S13]  /*1a10*/  LOP3.LUT P0, RZ, R0, 0x7fffffff, RZ, 0xc0, !PT ;  /* 0x7fffffff00ff7812 */ /* 0x000fda000780c0ff */
[----:B------:R-:W-:Y:S01]  /*1a20*/  @!P0 MOV R12, R0 ;  /* 0x00000000000c8202 */ /* 0x000fe20000000f00 */
[----:B------:R-:W-:Y:S06]  /*1a30*/  @!P0 BRA `(.L_x_50) ;  /* 0x0000000000408947 */ /* 0x000fec0003800000 */
[----:B------:R-:W-:-:S13]  /*1a40*/  FSETP.GEU.FTZ.AND P0, PT, R0, RZ, PT ;  /* 0x000000ff0000720b */ /* 0x000fda0003f1e000 */
[----:B------:R-:W-:Y:S01]  /*1a50*/  @!P0 MOV R12, 0x7fffffff ;  /* 0x7fffffff000c8802 */ /* 0x000fe20000000f00 */
[----:B------:R-:W-:Y:S06]  /*1a60*/  @!P0 BRA `(.L_x_50) ;  /* 0x0000000000348947 */ /* 0x000fec0003800000 */
[----:B------:R-:W-:-:S13]  /*1a70*/  FSETP.GTU.FTZ.AND P0, PT, |R0|, +INF , PT ;  /* 0x7f8000000000780b */ /* 0x000fda0003f1c200 */
[----:B------:R-:W-:Y:S01]  /*1a80*/  @P0 FADD.FTZ R12, R0, 1 ;  /* 0x3f800000000c0421 */ /* 0x000fe20000010000 */
[----:B------:R-:W-:Y:S06]  /*1a90*/  @P0 BRA `(.L_x_50) ;  /* 0x0000000000280947 */ /* 0x000fec0003800000 */
[----:B------:R-:W-:-:S13]  /*1aa0*/  FSETP.NEU.FTZ.AND P0, PT, |R0|, +INF , PT ;  /* 0x7f8000000000780b */ /* 0x000fda0003f1d200 */
[----:B------:R-:W-:-:S04]  /*1ab0*/  @P0 FFMA R14, R0, 1.84467440737095516160e+19, RZ ;  /* 0x5f800000000e0823 */ /* 0x000fc800000000ff */
[----:B------:R-:W0:Y:S02]  /*1ac0*/  @P0 MUFU.RSQ R13, R14 ;  /* 0x0000000e000d0308 */ /* 0x000e240000001400 */
[----:B0-----:R-:W-:Y:S01]  /*1ad0*/  @P0 FMUL.FTZ R5, R14, R13 ;  /* 0x0000000d0e050220 */ /* 0x001fe20000410000 */
[----:B------:R-:W-:-:S03]  /*1ae0*/  @P0 FMUL.FTZ R10, R13, 0.5 ;  /* 0x3f0000000d0a0820 */ /* 0x000fc60000410000 */
[----:B------:R-:W-:-:S04]  /*1af0*/  @P0 FADD.FTZ R12, -R5, -RZ ;  /* 0x800000ff050c0221 */ /* 0x000fc80000010100 */
[----:B------:R-:W-:Y:S01]  /*1b00*/  @P0 FFMA R16, R5, R12, R14 ;  /* 0x0000000c05100223 */ /* 0x000fe2000000000e */
[----:B------:R-:W-:-:S03]  /*1b10*/  @!P0 MOV R12, R0 ;  /* 0x00000000000c8202 */ /* 0x000fc60000000f00 */
[----:B------:R-:W-:-:S04]  /*1b20*/  @P0 FFMA R10, R16, R10, R5 ;  /* 0x0000000a100a0223 */ /* 0x000fc80000000005 */
[----:B------:R-:W-:-:S07]  /*1b30*/  @P0 FMUL.FTZ R12, R10, 2.3283064365386962891e-10 ;  /* 0x2f8000000a0c0820 */ /* 0x000fce0000410000 */
.L_x_50:
[----:B------:R-:W-:-:S04]  /*1b40*/  HFMA2 R5, -RZ, RZ, 0, 0 ;  /* 0x00000000ff057431 */ /* 0x000fc800000001ff */
[----:B------:R-:W-:Y:S05]  /*1b50*/  RET.REL.NODEC R4 `(_Z15reassign_pointsP5PointP8CentroidiiPi) ;  /* 0xffffffe404287950 */ /* 0x000fea0003c3ffff */
.L_x_51:
[----:B------:R-:W-:-:S00]  /*1b60*/  BRA `(.L_x_51) ;  /* 0xfffffffc00fc7947 */ /* 0x000fc0000383ffff */
[----:B------:R-:W-:-:S00]  /*1b70*/  NOP ;  /* 0x0000000000007918 */ /* 0x000fc00000000000 */
        /* <DEDUP_REMOVED lines=8> */
.L_x_74:


//--------------------- .text._Z13new_centroidsP5PointP8Centroidiiff --------------------------
	.section	.text._Z13new_centroidsP5PointP8Centroidiiff,"ax",@progbits
	.align	128
        .global         _Z13new_centroidsP5PointP8Centroidiiff
        .type           _Z13new_centroidsP5PointP8Centroidiiff,@function
        .size           _Z13new_centroidsP5PointP8Centroidiiff,(.L_x_75 - _Z13new_centroidsP5PointP8Centroidiiff)
        .other          _Z13new_centroidsP5PointP8Centroidiiff,@"STO_CUDA_ENTRY STV_DEFAULT"
_Z13new_centroidsP5PointP8Centroidiiff:
.text._Z13new_centroidsP5PointP8Centroidiiff:
        /* <DEDUP_REMOVED lines=8> */
[----:B------:R-:W0:Y:S01]  /*0080*/  LDC.64 R4, c[0x0][0x388] ;  /* 0x0000e200ff047b82 */ /* 0x000e220000000a00 */
[----:B------:R-:W1:Y:S01]  /*0090*/  LDCU.64 UR10, c[0x0][0x358] ;  /* 0x00006b00ff0a77ac */ /* 0x000e620008000a00 */
[----:B------:R-:W-:Y:S02]  /*00a0*/  HFMA2 R3, -RZ, RZ, 0, 0 ;  /* 0x00000000ff037431 */ /* 0x000fe400000001ff */
[----:B------:R-:W-:Y:S01]  /*00b0*/  IMAD.MOV.U32 R11, RZ, RZ, RZ ;  /* 0x000000ffff0b7224 */ /* 0x000fe200078e00ff */
[----:B------:R-:W2:Y:S01]  /*00c0*/  LDCU UR4, c[0x0][0x390] ;  /* 0x00007200ff0477ac */ /* 0x000ea20008000800 */
[----:B------:R-:W-:Y:S01]  /*00d0*/  IMAD.MOV.U32 R7, RZ, RZ, RZ ;  /* 0x000000ffff077224 */ /* 0x000fe200078e00ff */
[----:B--2---:R-:W-:Y:S01]  /*00e0*/  UISETP.GE.AND UP0, UPT, UR4, 0x1, UPT ;  /* 0x000000010400788c */ /* 0x004fe2000bf06270 */
[----:B0-----:R-:W-:-:S05]  /*00f0*/  IMAD.WIDE R4, R0, 0xc, R4 ;  /* 0x0000000c00047825 */ /* 0x001fca00078e0204 */
[----:B-1----:R0:W-:Y:S04]  /*0100*/  STG.E desc[UR10][R4.64], RZ ;  /* 0x000000ff04007986 */ /* 0x0021e8000c10190a */
[----:B------:R0:W-:Y:S04]  /*0110*/  STG.E desc[UR10][R4.64+0x4], RZ ;  /* 0x000004ff04007986 */ /* 0x0001e8000c10190a */
[----:B------:R0:W-:Y:S01]  /*0120*/  STG.E desc[UR10][R4.64+0x8], RZ ;  /* 0x000008ff04007986 */ /* 0x0001e2000c10190a */
[----:B------:R-:W-:Y:S05]  /*0130*/  BRA.U !UP0, `(.L_x_52) ;  /* 0x0000000d080c7547 */ /* 0x000fea000b800000 */
[----:B------:R-:W-:Y:S01]  /*0140*/  UISETP.GE.U32.AND UP1, UPT, UR4, 0x8, UPT ;  /* 0x000000080400788c */ /* 0x000fe2000bf26070 */
[----:B------:R-:W-:Y:S01]  /*0150*/  IMAD.MOV.U32 R7, RZ, RZ, RZ ;  /* 0x000000ffff077224 */ /* 0x000fe200078e00ff */
[----:B------:R-:W-:Y:S01]  /*0160*/  ULOP3.LUT UR8, UR4, 0x7, URZ, 0xc0, !UPT ;  /* 0x0000000704087892 */ /* 0x000fe2000f8ec0ff */
[----:B------:R-:W-:Y:S01]  /*0170*/  IMAD.MOV.U32 R11, RZ, RZ, RZ ;  /* 0x000000ffff0b7224 */ /* 0x000fe200078e00ff */
[----:B------:R-:W-:Y:S02]  /*0180*/  MOV R2, RZ ;  /* 0x000000ff00027202 */ /* 0x000fe40000000f00 */
[----:B------:R-:W-:-:S03]  /*0190*/  UISETP.NE.AND UP0, UPT, UR8, URZ, UPT ;  /* 0x000000ff0800728c */ /* 0x000fc6000bf05270 */
[----:B------:R-:W-:Y:S08]  /*01a0*/  BRA.U !UP1, `(.L_x_53) ;  /* 0x0000000509847547 */ /* 0x000ff0000b800000 */
[----:B------:R-:W1:Y:S01]  /*01b0*/  LDCU.64 UR6, c[0x0][0x380] ;  /* 0x00007000ff0677ac */ /* 0x000e620008000a00 */
[----:B------:R-:W-:Y:S01]  /*01c0*/  IMAD.MOV.U32 R7, RZ, RZ, RZ ;  /* 0x000000ffff077224 */ /* 0x000fe200078e00ff */
[----:B------:R-:W-:Y:S01]  /*01d0*/  MOV R3, RZ ;  /* 0x000000ff00037202 */ /* 0x000fe20000000f00 */
[----:B------:R-:W-:Y:S01]  /*01e0*/  IMAD.MOV.U32 R11, RZ, RZ, RZ ;  /* 0x000000ffff0b7224 */ /* 0x000fe200078e00ff */
[----:B------:R-:W-:-:S06]  /*01f0*/  ULOP3.LUT UR4, UR4, 0x7ffffff8, URZ, 0xc0, !UPT ;  /* 0x7ffffff804047892 */ /* 0x000fcc000f8ec0ff */
[----:B------:R-:W-:Y:S01]  /*0200*/  IMAD.U32 R2, RZ, RZ, UR4 ;  /* 0x00000004ff027e24 */ /* 0x000fe2000f8e00ff */
[----:B-1----:R-:W-:-:S04]  /*0210*/  UIADD3 UR5, UP1, UPT, UR6, 0x30, URZ ;  /* 0x0000003006057890 */ /* 0x002fc8000ff3e0ff */
[----:B------:R-:W-:Y:S02]  /*0220*/  UIADD3.X UR6, UPT, UPT, URZ, UR7, URZ, UP1, !UPT ;  /* 0x00000007ff067290 */ /* 0x000fe40008ffe4ff */
[----:B------:R-:W-:Y:S01]  /*0230*/  IMAD.U32 R6, RZ, RZ, UR5 ;  /* 0x00000005ff067e24 */ /* 0x000fe2000f8e00ff */
[----:B------:R-:W-:-:S03]  /*0240*/  UIADD3 UR7, UPT, UPT, -UR4, URZ, URZ ;  /* 0x000000ff04077290 */ /* 0x000fc6000fffe1ff */
[----:B------:R-:W-:-:S09]  /*0250*/  MOV R9, UR6 ;  /* 0x0000000600097c02 */ /* 0x000fd20008000f00 */
.L_x_54:
[----:B------:R-:W-:-:S05]  /*0260*/  IMAD.MOV.U32 R8, RZ, RZ, R6 ;  /* 0x000000ffff087224 */ /* 0x000fca00078e0006 */
[----:B------:R-:W2:Y:S02]  /*0270*/  LDG.E R13, desc[UR10][R8.64+-0x28] ;  /* 0xffffd80a080d7981 */ /* 0x000ea4000c1e1900 */
[----:B--2---:R-:W-:-:S13]  /*0280*/  ISETP.NE.AND P0, PT, R0, R13, PT ;  /* 0x0000000d0000720c */ /* 0x004fda0003f05270 */
[----:B------:R-:W2:Y:S02]  /*0290*/  @!P0 LDG.E R6, desc[UR10][R8.64+-0x30] ;  /* 0xffffd00a08068981 */ /* 0x000ea4000c1e1900 */
[----:B-12---:R-:W-:-:S05]  /*02a0*/  @!P0 FADD R3, R3, R6 ;  /* 0x0000000603038221 */ /* 0x006fca0000000000 */
[----:B------:R1:W-:Y:S04]  /*02b0*/  @!P0 STG.E desc[UR10][R4.64], R3 ;  /* 0x0000000304008986 */ /* 0x0003e8000c10190a */
[----:B------:R-:W2:Y:S01]  /*02c0*/  @!P0 LDG.E R6, desc[UR10][R8.64+-0x2c] ;  /* 0xffffd40a08068981 */ /* 0x000ea2000c1e1900 */
[----:B------:R-:W-:-:S05]  /*02d0*/  @!P0 VIADD R11, R11, 0x1 ;  /* 0x000000010b0b8836 */ /* 0x000fca0000000000 */
[----:B------:R3:W-:Y:S01]  /*02e0*/  @!P0 STG.E desc[UR10][R4.64+0x8], R11 ;  /* 0x0000080b04008986 */ /* 0x0007e2000c10190a */
[----:B--2---:R-:W-:-:S05]  /*02f0*/  @!P0 FADD R7, R7, R6 ;  /* 0x0000000607078221 */ /* 0x004fca0000000000 */
[----:B------:R2:W-:Y:S04]  /*0300*/  @!P0 STG.E desc[UR10][R4.64+0x4], R7 ;  /* 0x0000040704008986 */ /* 0x0005e8000c10190a */
[----:B------:R-:W4:Y:S02]  /*0310*/  LDG.E R13, desc[UR10][R8.64+-0x1c] ;  /* 0xffffe40a080d7981 */ /* 0x000f24000c1e1900 */
[----:B----4-:R-:W-:-:S13]  /*0320*/  ISETP.NE.AND P0, PT, R0, R13, PT ;  /* 0x0000000d0000720c */ /* 0x010fda0003f05270 */
[----:B------:R-:W1:Y:S02]  /*0330*/  @!P0 LDG.E R6, desc[UR10][R8.64+-0x24] ;  /* 0xffffdc0a08068981 */ /* 0x000e64000c1e1900 */
[----:B-1----:R-:W-:-:S05]  /*0340*/  @!P0 FADD R3, R3, R6 ;  /* 0x0000000603038221 */ /* 0x002fca0000000000 */
[----:B------:R1:W-:Y:S04]  /*0350*/  @!P0 STG.E desc[UR10][R4.64], R3 ;  /* 0x0000000304008986 */ /* 0x0003e8000c10190a */
[----:B------:R-:W2:Y:S01]  /*0360*/  @!P0 LDG.E R6, desc[UR10][R8.64+-0x20] ;  /* 0xffffe00a08068981 */ /* 0x000ea2000c1e1900 */
[----:B---3--:R-:W-:-:S05]  /*0370*/  @!P0 IADD3 R11, PT, PT, R11, 0x1, RZ ;  /* 0x000000010b0b8810 */ /* 0x008fca0007ffe0ff */
        /* <DEDUP_REMOVED lines=9> */
[----:B---3--:R-:W-:-:S05]  /*0410*/  @!P0 VIADD R11, R11, 0x1 ;  /* 0x000000010b0b8836 */ /* 0x008fca0000000000 */
        /* <DEDUP_REMOVED lines=49> */
[----:B------:R-:W-:Y:S01]  /*0730*/  UIADD3 UR7, UPT, UPT, UR7, 0x8, URZ ;  /* 0x0000000807077890 */ /* 0x000fe2000fffe0ff */
[----:B---3--:R-:W-:-:S03]  /*0740*/  @!P0 VIADD R11, R11, 0x1 ;  /* 0x000000010b0b8836 */ /* 0x008fc60000000000 */
[----:B------:R-:W-:Y:S02]  /*0750*/  UISETP.NE.AND UP1, UPT, UR7, URZ, UPT ;  /* 0x000000ff0700728c */ /* 0x000fe4000bf25270 */
[----:B------:R1:W-:Y:S01]  /*0760*/  @!P0 STG.E desc[UR10][R4.64+0x8], R11 ;  /* 0x0000080b04008986 */ /* 0x0003e2000c10190a */
[----:B--2---:R-:W-:-:S05]  /*0770*/  @!P0 FADD R7, R7, R6 ;  /* 0x0000000607078221 */ /* 0x004fca0000000000 */
[----:B------:R1:W-:Y:S01]  /*0780*/  @!P0 STG.E desc[UR10][R4.64+0x4], R7 ;  /* 0x0000040704008986 */ /* 0x0003e2000c10190a */
[----:B------:R-:W-:-:S04]  /*0790*/  IADD3 R6, P0, PT, R8, 0x60, RZ ;  /* 0x0000006008067810 */ /* 0x000fc80007f1e0ff */
[----:B------:R-:W-:Y:S01]  /*07a0*/  IADD3.X R9, PT, PT, RZ, R9, RZ, P0, !PT ;  /* 0x00000009ff097210 */ /* 0x000fe200007fe4ff */
[----:B------:R-:W-:Y:S08]  /*07b0*/  BRA.U UP1, `(.L_x_54) ;  /* 0xfffffff901a87547 */ /* 0x000ff0000b83ffff */
.L_x_53:
[----:B------:R-:W-:Y:S05]  /*07c0*/  BRA.U !UP0, `(.L_x_52) ;  /* 0x0000000508687547 */ /* 0x000fea000b800000 */
[----:B------:R-:W2:Y:S01]  /*07d0*/  LDCU UR4, c[0x0][0x390] ;  /* 0x00007200ff0477ac */ /* 0x000ea20008000800 */
[----:B------:R-:W-:Y:S02]  /*07e0*/  UISETP.GE.U32.AND UP0, UPT, UR8, 0x4, UPT ;  /* 0x000000040800788c */ /* 0x000fe4000bf06070 */
[----:B--2---:R-:W-:-:S04]  /*07f0*/  ULOP3.LUT UR5, UR4, 0x3, URZ, 0xc0, !UPT ;  /* 0x0000000304057892 */ /* 0x004fc8000f8ec0ff */
[----:B------:R-:W-:-:S03]  /*0800*/  UISETP.NE.AND UP1, UPT, UR5, URZ, UPT ;  /* 0x000000ff0500728c */ /* 0x000fc6000bf25270 */
[----:B------:R-:W-:Y:S08]  /*0810*/  BRA.U !UP0, `(.L_x_55) ;  /* 0x0000000108ac7547 */ /* 0x000ff0000b800000 */
[----:B------:R-:W2:Y:S02]  /*0820*/  LDC.64 R8, c[0x0][0x380] ;  /* 0x0000e000ff087b82 */ /* 0x000ea40000000a00 */
[----:B--2---:R-:W-:-:S05]  /*0830*/  IMAD.WIDE.U32 R8, R2, 0xc, R8 ;  /* 0x0000000c02087825 */ /* 0x004fca00078e0008 */
[----:B------:R-:W2:Y:S02]  /*0840*/  LDG.E R13, desc[UR10][R8.64+0x8] ;  /* 0x0000080a080d7981 */ /* 0x000ea4000c1e1900 */
[----:B--2---:R-:W-:-:S13]  /*0850*/  ISETP.NE.AND P0, PT, R0, R13, PT ;  /* 0x0000000d0000720c */ /* 0x004fda0003f05270 */
[----:B------:R-:W1:Y:S02]  /*0860*/  @!P0 LDG.E R6, desc[UR10][R8.64] ;  /* 0x0000000a08068981 */ /* 0x000e64000c1e1900 */
[----:B-1----:R-:W-:-:S05]  /*0870*/  @!P0 FADD R3, R3, R6 ;  /* 0x0000000603038221 */ /* 0x002fca0000000000 */
        /* <DEDUP_REMOVED lines=32> */
[----:B---3--:R-:W-:Y:S01]  /*0a80*/  @!P0 IADD3 R11, PT, PT, R11, 0x1, RZ ;  /* 0x000000010b0b8810 */ /* 0x008fe20007ffe0ff */
[----:B------:R-:W-:-:S04]  /*0a90*/  VIADD R2, R2, 0x4 ;  /* 0x0000000402027836 */ /* 0x000fc80000000000 */
[----:B------:R4:W-:Y:S01]  /*0aa0*/  @!P0 STG.E desc[UR10][R4.64+0x8], R11 ;  /* 0x0000080b04008986 */ /* 0x0009e2000c10190a */
[----:B--2---:R-:W-:-:S05]  /*0ab0*/  @!P0 FADD R7, R7, R6 ;  /* 0x0000000607078221 */ /* 0x004fca0000000000 */
[----:B------:R4:W-:Y:S02]  /*0ac0*/  @!P0 STG.E desc[UR10][R4.64+0x4], R7 ;  /* 0x0000040704008986 */ /* 0x0009e4000c10190a */
.L_x_55:
[----:B------:R-:W-:Y:S05]  /*0ad0*/  BRA.U !UP1, `(.L_x_52) ;  /* 0x0000000109a47547 */ /* 0x000fea000b800000 */
[----:B------:R-:W-:Y:S02]  /*0ae0*/  UISETP.NE.AND UP0, UPT, UR5, 0x1, UPT ;  /* 0x000000010500788c */ /* 0x000fe4000bf05270 */
[----:B------:R-:W-:-:S04]  /*0af0*/  ULOP3.LUT UR4, UR4, 0x1, URZ, 0xc0, !UPT ;  /* 0x0000000104047892 */ /* 0x000fc8000f8ec0ff */
[----:B------:R-:W-:-:S03]  /*0b00*/  UISETP.NE.U32.AND UP1, UPT, UR4, 0x1, UPT ;  /* 0x000000010400788c */ /* 0x000fc6000bf25070 */
[----:B------:R-:W-:Y:S08]  /*0b10*/  BRA.U !UP0, `(.L_x_56) ;  /* 0x00000001085c7547 */ /* 0x000ff0000b800000 */
[----:B------:R-:W2:Y:S02]  /*0b20*/  LDC.64 R8, c[0x0][0x380] ;  /* 0x0000e000ff087b82 */ /* 0x000ea40000000a00 */
[----:B--2---:R-:W-:-:S05]  /*0b30*/  IMAD.WIDE.U32 R8, R2, 0xc, R8 ;  /* 0x0000000c02087825 */ /* 0x004fca00078e0008 */
[----:B------:R-:W2:Y:S02]  /*0b40*/  LDG.E R13, desc[UR10][R8.64+0x8] ;  /* 0x0000080a080d7981 */ /* 0x000ea4000c1e1900 */
[----:B--2---:R-:W-:-:S13]  /*0b50*/  ISETP.NE.AND P0, PT, R0, R13, PT ;  /* 0x0000000d0000720c */ /* 0x004fda0003f05270 */
[----:B------:R-:W1:Y:S02]  /*0b60*/  @!P0 LDG.E R6, desc[UR10][R8.64] ;  /* 0x0000000a08068981 */ /* 0x000e64000c1e1900 */
[----:B-1--4-:R-:W-:-:S05]  /*0b70*/  @!P0 FADD R3, R3, R6 ;  /* 0x0000000603038221 */ /* 0x012fca0000000000 */
[----:B------:R1:W-:Y:S04]  /*0b80*/  @!P0 STG.E desc[UR10][R4.64], R3 ;  /* 0x0000000304008986 */ /* 0x0003e8000c10190a */
[----:B------:R-:W2:Y:S01]  /*0b90*/  @!P0 LDG.E R6, desc[UR10][R8.64+0x4] ;  /* 0x0000040a08068981 */ /* 0x000ea2000c1e1900 */
[----:B------:R-:W-:-:S05]  /*0ba0*/  @!P0 IADD3 R11, PT, PT, R11, 0x1, RZ ;  /* 0x000000010b0b8810 */ /* 0x000fca0007ffe0ff */
        /* <DEDUP_REMOVED lines=9> */
[----:B---3--:R-:W-:Y:S01]  /*0c40*/  @!P0 VIADD R11, R11, 0x1 ;  /* 0x000000010b0b8836 */ /* 0x008fe20000000000 */
[----:B------:R-:W-:-:S04]  /*0c50*/  IADD3 R2, PT, PT, R2, 0x2, RZ ;  /* 0x0000000202027810 */ /* 0x000fc80007ffe0ff */
[----:B------:R1:W-:Y:S01]  /*0c60*/  @!P0 STG.E desc[UR10][R4.64+0x8], R11 ;  /* 0x0000080b04008986 */ /* 0x0003e2000c10190a */
[----:B--2---:R-:W-:-:S05]  /*0c70*/  @!P0 FADD R7, R7, R6 ;  /* 0x0000000607078221 */ /* 0x004fca0000000000 */
[----:B------:R1:W-:Y:S02]  /*0c80*/  @!P0 STG.E desc[UR10][R4.64+0x4], R7 ;  /* 0x0000040704008986 */ /* 0x0003e4000c10190a */
.L_x_56:
[----:B------:R-:W-:Y:S05]  /*0c90*/  BRA.U UP1, `(.L_x_52) ;  /* 0x0000000101347547 */ /* 0x000fea000b800000 */
[----:B------:R-:W2:Y:S02]  /*0ca0*/  LDC.64 R8, c[0x0][0x380] ;  /* 0x0000e000ff087b82 */ /* 0x000ea40000000a00 */
[----:B--2---:R-:W-:-:S05]  /*0cb0*/  IMAD.WIDE.U32 R8, R2, 0xc, R8 ;  /* 0x0000000c02087825 */ /* 0x004fca00078e0008 */
[----:B------:R-:W2:Y:S01]  /*0cc0*/  LDG.E R13, desc[UR10][R8.64+0x8] ;  /* 0x0000080a080d7981 */ /* 0x000ea2000c1e1900 */
[----:B------:R-:W-:Y:S01]  /*0cd0*/  BSSY.RECONVERGENT B0, `(.L_x_52) ;  /* 0x0000009000007945 */ /* 0x000fe20003800200 */
[----:B--2---:R-:W-:-:S13]  /*0ce0*/  ISETP.NE.AND P0, PT, R0, R13, PT ;  /* 0x0000000d0000720c */ /* 0x004fda0003f05270 */
[----:B------:R-:W-:Y:S05]  /*0cf0*/  @P0 BRA `(.L_x_57) ;  /* 0x0000000000180947 */ /* 0x000fea0003800000 */
[----:B------:R-:W2:Y:S04]  /*0d00*/  LDG.E R0, desc[UR10][R8.64] ;  /* 0x0000000a08007981 */ /* 0x000ea8000c1e1900 */
[----:B------:R-:W3:Y:S01]  /*0d10*/  LDG.E R2, desc[UR10][R8.64+0x4] ;  /* 0x0000040a08027981 */ /* 0x000ee2000c1e1900 */
[----:B-1--4-:R-:W-:-:S05]  /*0d20*/  VIADD R11, R11, 0x1 ;  /* 0x000000010b0b7836 */ /* 0x012fca0000000000 */
[----:B------:R1:W-:Y:S01]  /*0d30*/  STG.E desc[UR10][R4.64+0x8], R11 ;  /* 0x0000080b04007986 */ /* 0x0003e2000c10190a */
[----:B--2---:R-:W-:Y:S01]  /*0d40*/  FADD R3, R3, R0 ;  /* 0x0000000003037221 */ /* 0x004fe20000000000 */
[----:B-1-3--:R-:W-:-:S07]  /*0d50*/  FADD R7, R7, R2 ;  /* 0x0000000207077221 */ /* 0x00afce0000000000 */
.L_x_57:
[----:B------:R-:W-:Y:S05]  /*0d60*/  BSYNC.RECONVERGENT B0 ;  /* 0x0000000000007941 */ /* 0x000fea0003800200 */
.L_x_52:
[----:B------:R-:W-:-:S13]  /*0d70*/  ISETP.NE.AND P0, PT, R11, RZ, PT ;  /* 0x000000ff0b00720c */ /* 0x000fda0003f05270 */
[----:B------:R-:W2:Y:S01]  /*0d80*/  @!P0 LDC.64 R8, c[0x0][0x398] ;  /* 0x0000e600ff088b82 */ /* 0x000ea20000000a00 */
[----:B------:R3:W-:Y:S04]  /*0d90*/  @!P0 STG.E desc[UR10][R4.64+0x8], RZ ;  /* 0x000008ff04008986 */ /* 0x0007e8000c10190a */
[----:B--2---:R3:W-:Y:S04]  /*0da0*/  @!P0 STG.E desc[UR10][R4.64], R8 ;  /* 0x0000000804008986 */ /* 0x0047e8000c10190a */
[----:B------:R3:W-:Y:S01]  /*0db0*/  @!P0 STG.E desc[UR10][R4.64+0x4], R9 ;  /* 0x0000040904008986 */ /* 0x0007e2000c10190a */
[----:B------:R-:W-:Y:S05]  /*0dc0*/  @!P0 EXIT ;  /* 0x000000000000894d */ /* 0x000fea0003800000 */
[----:B------:R-:W-:Y:S01]  /*0dd0*/  I2FP.F32.S32 R2, R11 ;  /* 0x0000000b00027245 */ /* 0x000fe20000201400 */
[----:B------:R-:W-:Y:S03]  /*0de0*/  BSSY.RECONVERGENT B0, `(.L_x_58) ;  /* 0x000000e000007945 */ /* 0x000fe60003800200 */
[----:B---3--:R-:W2:Y:S08]  /*0df0*/  MUFU.RCP R9, R2 ;  /* 0x0000000200097308 */ /* 0x008eb00000001000 */
[----:B------:R-:W3:Y:S01]  /*0e00*/  FCHK P0, R3, R2 ;  /* 0x0000000203007302 */ /* 0x000ee20000000000 */
[----:B--2---:R-:W-:-:S04]  /*0e10*/  FFMA R0, -R2, R9, 1 ;  /* 0x3f80000002007423 */ /* 0x004fc80000000109 */
[----:B------:R-:W-:-:S04]  /*0e20*/  FFMA R0, R9, R0, R9 ;  /* 0x0000000009007223 */ /* 0x000fc80000000009 */
[----:B------:R-:W-:-:S04]  /*0e30*/  FFMA R9, R0, R3, RZ ;  /* 0x0000000300097223 */ /* 0x000fc800000000ff */
[----:B------:R-:W-:-:S04]  /*0e40*/  FFMA R6, -R2, R9, R3 ;  /* 0x0000000902067223 */ /* 0x000fc80000000103 */
[----:B------:R-:W-:Y:S01]  /*0e50*/  FFMA R9, R0, R6, R9 ;  /* 0x0000000600097223 */ /* 0x000fe20000000009 */
[----:B---3--:R-:W-:Y:S06]  /*0e60*/  @!P0 BRA `(.L_x_59) ;  /* 0x0000000000148947 */ /* 0x008fec0003800000 */
[----:B------:R-:W-:Y:S01]  /*0e70*/  MOV R0, R3 ;  /* 0x0000000300007202 */ /* 0x000fe20000000f00 */
[----:B-1--4-:R-:W-:Y:S01]  /*0e80*/  IMAD.MOV.U32 R3, RZ, RZ, R2 ;  /* 0x000000ffff037224 */ /* 0x012fe200078e0002 */
[----:B------:R-:W-:-:S07]  /*0e90*/  MOV R6, 0xeb0 ;  /* 0x00000eb000067802 */ /* 0x000fce0000000f00 */
[----:B0-----:R-:W-:Y:S05]  /*0ea0*/  CALL.REL.NOINC `($__internal_1_$__cuda_sm3x_div_rn_noftz_f32_slowpath) ;  /* 0x0000000000507944 */ /* 0x001fea0003c00000 */
[----:B------:R-:W-:-:S07]  /*0eb0*/  MOV R9, R0 ;  /* 0x0000000000097202 */ /* 0x000fce0000000f00 */
.L_x_59:
[----:B------:R-:W-:Y:S05]  /*0ec0*/  BSYNC.RECONVERGENT B0 ;  /* 0x0000000000007941 */ /* 0x000fea0003800200 */
.L_x_58:
[----:B-1--4-:R-:W1:Y:S01]  /*0ed0*/  MUFU.RCP R3, R2 ;  /* 0x0000000200037308 */ /* 0x012e620000001000 */
[----:B------:R2:W-:Y:S01]  /*0ee0*/  STG.E desc[UR10][R4.64], R9 ;  /* 0x0000000904007986 */ /* 0x0005e2000c10190a */
[----:B------:R-:W-:Y:S06]  /*0ef0*/  BSSY.RECONVERGENT B0, `(.L_x_60) ;  /* 0x000000d000007945 */ /* 0x000fec0003800200 */
[----:B------:R-:W3:Y:S01]  /*0f00*/  FCHK P0, R7, R2 ;  /* 0x0000000207007302 */ /* 0x000ee20000000000 */
[----:B-1----:R-:W-:-:S04]  /*0f10*/  FFMA R0, -R2, R3, 1 ;  /* 0x3f80000002007423 */ /* 0x002fc80000000103 */
[----:B------:R-:W-:-:S04]  /*0f20*/  FFMA R0, R3, R0, R3 ;  /* 0x0000000003007223 */ /* 0x000fc80000000003 */
[----:B------:R-:W-:-:S04]  /*0f30*/  FFMA R3, R0, R7, RZ ;  /* 0x0000000700037223 */ /* 0x000fc800000000ff */
[----:B------:R-:W-:-:S04]  /*0f40*/  FFMA R6, -R2, R3, R7 ;  /* 0x0000000302067223 */ /* 0x000fc80000000107 */
[----:B------:R-:W-:Y:S01]  /*0f50*/  FFMA R3, R0, R6, R3 ;  /* 0x0000000600037223 */ /* 0x000fe20000000003 */
[----:B--23--:R-:W-:Y:S06]  /*0f60*/  @!P0 BRA `(.L_x_61) ;  /* 0x0000000000148947 */ /* 0x00cfec0003800000 */
[----:B------:R-:W-:Y:S01]  /*0f70*/  IMAD.MOV.U32 R0, RZ, RZ, R7 ;  /* 0x000000ffff007224 */ /* 0x000fe200078e0007 */
[----:B------:R-:W-:Y:S02]  /*0f80*/  MOV R3, R2 ;  /* 0x0000000200037202 */ /* 0x000fe40000000f00 */
[----:B------:R-:W-:-:S07]  /*0f90*/  MOV R6, 0xfb0 ;  /* 0x00000fb000067802 */ /* 0x000fce0000000f00 */
[----:B0-----:R-:W-:Y:S05]  /*0fa0*/  CALL.REL.NOINC `($__internal_1_$__cuda_sm3x_div_rn_noftz_f32_slowpath) ;  /* 0x0000000000107944 */ /* 0x001fea0003c00000 */
[----:B------:R-:W-:-:S07]  /*0fb0*/  IMAD.MOV.U32 R3, RZ, RZ, R0 ;  /* 0x000000ffff037224 */ /* 0x000fce00078e0000 */
.L_x_61:
[----:B------:R-:W-:Y:S05]  /*0fc0*/  BSYNC.RECONVERGENT B0 ;  /* 0x0000000000007941 */ /* 0x000fea0003800200 */
.L_x_60:
[----:B------:R-:W-:Y:S01]  /*0fd0*/  STG.E desc[UR10][R4.64+0x4], R3 ;  /* 0x0000040304007986 */ /* 0x000fe2000c10190a */
[----:B------:R-:W-:Y:S05]  /*0fe0*/  EXIT ;  /* 0x000000000000794d */ /* 0x000fea0003800000 */
        .weak           $__internal_1_$__cuda_sm3x_div_rn_noftz_f32_slowpath
        .type           $__internal_1_$__cuda_sm3x_div_rn_noftz_f32_slowpath,@function
        .size           $__internal_1_$__cuda_sm3x_div_rn_noftz_f32_slowpath,(.L_x_75 - $__internal_1_$__cuda_sm3x_div_rn_noftz_f32_slowpath)
$__internal_1_$__cuda_sm3x_div_rn_noftz_f32_slowpath:
[----:B------:R-:W-:Y:S01]  /*0ff0*/  SHF.R.U32.HI R9, RZ, 0x17, R3 ;  /* 0x00000017ff097819 */ /* 0x000fe20000011603 */
[----:B------:R-:W-:Y:S01]  /*1000*/  BSSY.RECONVERGENT B1, `(.L_x_62) ;  /* 0x0000062000017945 */ /* 0x000fe20003800200 */
[----:B------:R-:W-:Y:S02]  /*1010*/  SHF.R.U32.HI R8, RZ, 0x17, R0 ;  /* 0x00000017ff087819 */ /* 0x000fe40000011600 */
[----:B------:R-:W-:Y:S02]  /*1020*/  LOP3.LUT R14, R9, 0xff, RZ, 0xc0, !PT ;  /* 0x000000ff090e7812 */ /* 0x000fe400078ec0ff */
[----:B------:R-:W-:Y:S02]  /*1030*/  LOP3.LUT R12, R8, 0xff, RZ, 0xc0, !PT ;  /* 0x000000ff080c7812 */ /* 0x000fe400078ec0ff */
[----:B------:R-:W-:-:S03]  /*1040*/  IADD3 R10, PT, PT, R14, -0x1, RZ ;  /* 0xffffffff0e0a7810 */ /* 0x000fc60007ffe0ff */
[----:B------:R-:W-:Y:S01]  /*1050*/  VIADD R9, R12, 0xffffffff ;  /* 0xffffffff0c097836 */ /* 0x000fe20000000000 */
[----:B------:R-:W-:-:S04]  /*1060*/  ISETP.GT.U32.AND P0, PT, R10, 0xfd, PT ;  /* 0x000000fd0a00780c */ /* 0x000fc80003f04070 */
[----:B------:R-:W-:-:S13]  /*1070*/  ISETP.GT.U32.OR P0, PT, R9, 0xfd, P0 ;  /* 0x000000fd0900780c */ /* 0x000fda0000704470 */
[----:B------:R-:W-:Y:S01]  /*1080*/  @!P0 MOV R8, RZ ;  /* 0x000000ff00088202 */ /* 0x000fe20000000f00 */
[----:B------:R-:W-:Y:S06]  /*1090*/  @!P0 BRA `(.L_x_63) ;  /* 0x00000000005c8947 */ /* 0x000fec0003800000 */
[----:B------:R-:W-:Y:S02]  /*10a0*/  FSETP.GTU.FTZ.AND P0, PT, |R0|, +INF , PT ;  /* 0x7f8000000000780b */ /* 0x000fe40003f1c200 */
[----:B------:R-:W-:-:S04]  /*10b0*/  FSETP.GTU.FTZ.AND P1, PT, |R3|, +INF , PT ;  /* 0x7f8000000300780b */ /* 0x000fc80003f3c200 */
[----:B------:R-:W-:-:S13]  /*10c0*/  PLOP3.LUT P0, PT, P0, P1, PT, 0xf8, 0x8f ;  /* 0x00000000008f781c */ /* 0x000fda0000703f70 */
[----:B------:R-:W-:Y:S05]  /*10d0*/  @P0 BRA `(.L_x_64) ;  /* 0x00000004004c0947 */ /* 0x000fea0003800000 */
[----:B------:R-:W-:-:S13]  /*10e0*/  LOP3.LUT P0, RZ, R3, 0x7fffffff, R0, 0xc8, !PT ;  /* 0x7fffffff03ff7812 */ /* 0x000fda000780c800 */
[----:B------:R-:W-:Y:S05]  /*10f0*/  @!P0 BRA `(.L_x_65) ;  /* 0x00000004003c8947 */ /* 0x000fea0003800000 */
[C---:B------:R-:W-:Y:S02]  /*1100*/  FSETP.NEU.FTZ.AND P2, PT, |R0|.reuse, +INF , PT ;  /* 0x7f8000000000780b */ /* 0x040fe40003f5d200 */
[----:B------:R-:W-:Y:S02]  /*1110*/  FSETP.NEU.FTZ.AND P1, PT, |R3|, +INF , PT ;  /* 0x7f8000000300780b */ /* 0x000fe40003f3d200 */
[----:B------:R-:W-:-:S11]  /*1120*/  FSETP.NEU.FTZ.AND P0, PT, |R0|, +INF , PT ;  /* 0x7f8000000000780b */ /* 0x000fd60003f1d200 */
[----:B------:R-:W-:Y:S05]  /*1130*/  @!P1 BRA !P2, `(.L_x_65) ;  /* 0x00000004002c9947 */ /* 0x000fea0005000000 */
[----:B------:R-:W-:-:S04]  /*1140*/  LOP3.LUT P2, RZ, R0, 0x7fffffff, RZ, 0xc0, !PT ;  /* 0x7fffffff00ff7812 */ /* 0x000fc8000784c0ff */
[----:B------:R-:W-:-:S13]  /*1150*/  PLOP3.LUT P1, PT, P1, P2, PT, 0x2f, 0xf2 ;  /* 0x0000000000f2781c */ /* 0x000fda0000f24577 */
[----:B------:R-:W-:Y:S05]  /*1160*/  @P1 BRA `(.L_x_66) ;  /* 0x0000000400181947 */ /* 0x000fea0003800000 */
[----:B------:R-:W-:-:S04]  /*1170*/  LOP3.LUT P1, RZ, R3, 0x7fffffff, RZ, 0xc0, !PT ;  /* 0x7fffffff03ff7812 */ /* 0x000fc8000782c0ff */
[----:B------:R-:W-:-:S13]  /*1180*/  PLOP3.LUT P0, PT, P0, P1, PT, 0x2f, 0xf2 ;  /* 0x0000000000f2781c */ /* 0x000fda0000702577 */
[----:B------:R-:W-:Y:S05]  /*1190*/  @P0 BRA `(.L_x_67) ;  /* 0x0000000400000947 */ /* 0x000fea0003800000 */
[----:B------:R-:W-:Y:S02]  /*11a0*/  ISETP.GE.AND P0, PT, R9, RZ, PT ;  /* 0x000000ff0900720c */ /* 0x000fe40003f06270 */
[----:B------:R-:W-:-:S11]  /*11b0*/  ISETP.GE.AND P1, PT, R10, RZ, PT ;  /* 0x000000ff0a00720c */ /* 0x000fd60003f26270 */
[----:B------:R-:W-:Y:S01]  /*11c0*/  @P0 IMAD.MOV.U32 R8, RZ, RZ, RZ ;  /* 0x000000ffff080224 */ /* 0x000fe200078e00ff */
[----:B------:R-:W-:Y:S01]  /*11d0*/  @!P0 MOV R8, 0xffffffc0 ;  /* 0xffffffc000088802 */ /* 0x000fe20000000f00 */
[----:B------:R-:W-:Y:S01]  /*11e0*/  @!P0 FFMA R0, R0, 1.84467440737095516160e+19, RZ ;  /* 0x5f80000000008823 */ /* 0x000fe200000000ff */
[----:B------:R-:W-:-:S03]  /*11f0*/  @!P1 FFMA R3, R3, 1.84467440737095516160e+19, RZ ;  /* 0x5f80000003039823 */ /* 0x000fc600000000ff */
[----:B------:R-:W-:-:S07]  /*1200*/  @!P1 VIADD R8, R8, 0x40 ;  /* 0x0000004008089836 */ /* 0x000fce0000000000 */
.L_x_63:
[----:B------:R-:W-:Y:S01]  /*1210*/  LEA R10, R14, 0xc0800000, 0x17 ;  /* 0xc08000000e0a7811 */ /* 0x000fe200078eb8ff */
[----:B------:R-:W-:Y:S03]  /*1220*/  BSSY.RECONVERGENT B2, `(.L_x_68) ;  /* 0x0000036000027945 */ /* 0x000fe60003800200 */
[----:B------:R-:W-:Y:S01]  /*1230*/  IADD3 R10, PT, PT, -R10, R3, RZ ;  /* 0x000000030a0a7210 */ /* 0x000fe20007ffe1ff */
[----:B------:R-:W-:-:S03]  /*1240*/  VIADD R3, R12, 0xffffff81 ;  /* 0xffffff810c037836 */ /* 0x000fc60000000000 */
[----:B------:R-:W0:Y:S01]  /*1250*/  MUFU.RCP R9, R10 ;  /* 0x0000000a00097308 */ /* 0x000e220000001000 */
[----:B------:R-:W-:Y:S01]  /*1260*/  FADD.FTZ R11, -R10, -RZ ;  /* 0x800000ff0a0b7221 */ /* 0x000fe20000010100 */
[----:B------:R-:W-:-:S03]  /*1270*/  IMAD R0, R3, -0x800000, R0 ;  /* 0xff80000003007824 */ /* 0x000fc600078e0200 */
[----:B0-----:R-:W-:-:S04]  /*1280*/  FFMA R12, R9, R11, 1 ;  /* 0x3f800000090c7423 */ /* 0x001fc8000000000b */
[----:B------:R-:W-:-:S04]  /*1290*/  FFMA R16, R9, R12, R9 ;  /* 0x0000000c09107223 */ /* 0x000fc80000000009 */
[----:B------:R-:W-:-:S04]  /*12a0*/  FFMA R9, R0, R16, RZ ;  /* 0x0000001000097223 */ /* 0x000fc800000000ff */
[----:B------:R-:W-:-:S04]  /*12b0*/  FFMA R12, R11, R9, R0 ;  /* 0x000000090b0c7223 */ /* 0x000fc80000000000 */
[----:B------:R-:W-:Y:S01]  /*12c0*/  FFMA R13, R16, R12, R9 ;  /* 0x0000000c100d7223 */ /* 0x000fe20000000009 */
[----:B------:R-:W-:-:S03]  /*12d0*/  IADD3 R9, PT, PT, R3, 0x7f, -R14 ;  /* 0x0000007f03097810 */ /* 0x000fc60007ffe80e */
[----:B------:R-:W-:Y:S01]  /*12e0*/  FFMA R12, R11, R13, R0 ;  /* 0x0000000d0b0c7223 */ /* 0x000fe20000000000 */
[----:B------:R-:W-:-:S03]  /*12f0*/  IADD3 R9, PT, PT, R9, R8, RZ ;  /* 0x0000000809097210 */ /* 0x000fc60007ffe0ff */
[----:B------:R-:W-:-:S05]  /*1300*/  FFMA R0, R16, R12, R13 ;  /* 0x0000000c10007223 */ /* 0x000fca000000000d */
[----:B------:R-:W-:-:S04]  /*1310*/  SHF.R.U32.HI R3, RZ, 0x17, R0 ;  /* 0x00000017ff037819 */ /* 0x000fc80000011600 */
[----:B------:R-:W-:-:S05]  /*1320*/  LOP3.LUT R3, R3, 0xff, RZ, 0xc0, !PT ;  /* 0x000000ff03037812 */ /* 0x000fca00078ec0ff */
[----:B------:R-:W-:-:S05]  /*1330*/  IMAD.IADD R11, R3, 0x1, R9 ;  /* 0x00000001030b7824 */ /* 0x000fca00078e0209 */
[----:B------:R-:W-:-:S04]  /*1340*/  IADD3 R3, PT, PT, R11, -0x1, RZ ;  /* 0xffffffff0b037810 */ /* 0x000fc80007ffe0ff */
[----:B------:R-:W-:-:S13]  /*1350*/  ISETP.GE.U32.AND P0, PT, R3, 0xfe, PT ;  /* 0x000000fe0300780c */ /* 0x000fda0003f06070 */
[----:B------:R-:W-:Y:S05]  /*1360*/  @!P0 BRA `(.L_x_69) ;  /* 0x0000000000808947 */ /* 0x000fea0003800000 */
[----:B------:R-:W-:-:S13]  /*1370*/  ISETP.GT.AND P0, PT, R11, 0xfe, PT ;  /* 0x000000fe0b00780c */ /* 0x000fda0003f04270 */
[----:B------:R-:W-:Y:S05]  /*1380*/  @P0 BRA `(.L_x_70) ;  /* 0x00000000006c0947 */ /* 0x000fea0003800000 */
[----:B------:R-:W-:-:S13]  /*1390*/  ISETP.GE.AND P0, PT, R11, 0x1, PT ;  /* 0x000000010b00780c */ /* 0x000fda0003f06270 */
[----:B------:R-:W-:Y:S05]  /*13a0*/  @P0 BRA `(.L_x_71) ;  /* 0x0000000000740947 */ /* 0x000fea0003800000 */
[----:B------:R-:W-:Y:S02]  /*13b0*/  ISETP.GE.AND P0, PT, R11, -0x18, PT ;  /* 0xffffffe80b00780c */ /* 0x000fe40003f06270 */
[----:B------:R-:W-:-:S11]  /*13c0*/  LOP3.LUT R0, R0, 0x80000000, RZ, 0xc0, !PT ;  /* 0x8000000000007812 */ /* 0x000fd600078ec0ff */
[----:B------:R-:W-:Y:S05]  /*13d0*/  @!P0 BRA `(.L_x_71) ;  /* 0x0000000000688947 */ /* 0x000fea0003800000 */
[CCC-:B------:R-:W-:Y:S01]  /*13e0*/  FFMA.RZ R3, R16.reuse, R12.reuse, R13.reuse ;  /* 0x0000000c10037223 */ /* 0x1c0fe2000000c00d */
[C---:B------:R-:W-:Y:S02]  /*13f0*/  VIADD R10, R11.reuse, 0x20 ;  /* 0x000000200b0a7836 */ /* 0x040fe40000000000 */
[CCC-:B------:R-:W-:Y:S01]  /*1400*/  FFMA.RM R8, R16.reuse, R12.reuse, R13.reuse ;  /* 0x0000000c10087223 */ /* 0x1c0fe2000000400d */
[----:B------:R-:W-:Y:S02]  /*1410*/  ISETP.NE.AND P2, PT, R11, RZ, PT ;  /* 0x000000ff0b00720c */ /* 0x000fe40003f45270 */
[----:B------:R-:W-:Y:S01]  /*1420*/  LOP3.LUT R9, R3, 0x7fffff, RZ, 0xc0, !PT ;  /* 0x007fffff03097812 */ /* 0x000fe200078ec0ff */
[----:B------:R-:W-:Y:S01]  /*1430*/  FFMA.RP R3, R16, R12, R13 ;  /* 0x0000000c10037223 */ /* 0x000fe2000000800d */
[----:B------:R-:W-:Y:S02]  /*1440*/  ISETP.NE.AND P1, PT, R11, RZ, PT ;  /* 0x000000ff0b00720c */ /* 0x000fe40003f25270 */
[----:B------:R-:W-:-:S02]  /*1450*/  LOP3.LUT R9, R9, 0x800000, RZ, 0xfc, !PT ;  /* 0x0080000009097812 */ /* 0x000fc400078efcff */
[----:B------:R-:W-:Y:S02]  /*1460*/  IADD3 R11, PT, PT, -R11, RZ, RZ ;  /* 0x000000ff0b0b7210 */ /* 0x000fe40007ffe1ff */
[----:B------:R-:W-:Y:S02]  /*1470*/  SHF.L.U32 R10, R9, R10, RZ ;  /* 0x0000000a090a7219 */ /* 0x000fe400000006ff */
[----:B------:R-:W-:Y:S02]  /*1480*/  FSETP.NEU.FTZ.AND P0, PT, R3, R8, PT ;  /* 0x000000080300720b */ /* 0x000fe40003f1d000 */
[----:B------:R-:W-:Y:S02]  /*1490*/  SEL R8, R11, RZ, P2 ;  /* 0x000000ff0b087207 */ /* 0x000fe40001000000 */
[----:B------:R-:W-:Y:S02]  /*14a0*/  ISETP.NE.AND P1, PT, R10, RZ, P1 ;  /* 0x000000ff0a00720c */ /* 0x000fe40000f25270 */
[----:B------:R-:W-:-:S02]  /*14b0*/  SHF.R.U32.HI R8, RZ, R8, R9 ;  /* 0x00000008ff087219 */ /* 0x000fc40000011609 */
[----:B------:R-:W-:Y:S02]  /*14c0*/  PLOP3.LUT P0, PT, P0, P1, PT, 0xf8, 0x8f ;  /* 0x00000000008f781c */ /* 0x000fe40000703f70 */
[----:B------:R-:W-:Y:S02]  /*14d0*/  SHF.R.U32.HI R10, RZ, 0x1, R8 ;  /* 0x00000001ff0a7819 */ /* 0x000fe40000011608 */
[----:B------:R-:W-:-:S04]  /*14e0*/  SEL R3, RZ, 0x1, !P0 ;  /* 0x00000001ff037807 */ /* 0x000fc80004000000 */
[----:B------:R-:W-:-:S04]  /*14f0*/  LOP3.LUT R3, R3, 0x1, R10, 0xf8, !PT ;  /* 0x0000000103037812 */ /* 0x000fc800078ef80a */
[----:B------:R-:W-:-:S05]  /*1500*/  LOP3.LUT R3, R3, R8, RZ, 0xc0, !PT ;  /* 0x0000000803037212 */ /* 0x000fca00078ec0ff */
[----:B------:R-:W-:-:S05]  /*1510*/  IMAD.IADD R3, R10, 0x1, R3 ;  /* 0x000000010a037824 */ /* 0x000fca00078e0203 */
[----:B------:R-:W-:Y:S01]  /*1520*/  LOP3.LUT R0, R3, R0, RZ, 0xfc, !PT ;  /* 0x0000000003007212 */ /* 0x000fe200078efcff */
[----:B------:R-:W-:Y:S06]  /*1530*/  BRA `(.L_x_71) ;  /* 0x0000000000107947 */ /* 0x000fec0003800000 */
.L_x_70:
[----:B------:R-:W-:-:S04]  /*1540*/  LOP3.LUT R0, R0, 0x80000000, RZ, 0xc0, !PT ;  /* 0x8000000000007812 */ /* 0x000fc800078ec0ff */
[----:B------:R-:W-:Y:S01]  /*1550*/  LOP3.LUT R0, R0, 0x7f800000, RZ, 0xfc, !PT ;  /* 0x7f80000000007812 */ /* 0x000fe200078efcff */
[----:B------:R-:W-:Y:S06]  /*1560*/  BRA `(.L_x_71) ;  /* 0x0000000000047947 */ /* 0x000fec0003800000 */
.L_x_69:
[----:B------:R-:W-:-:S07]  /*1570*/  LEA R0, R9, R0, 0x17 ;  /* 0x0000000009007211 */ /* 0x000fce00078eb8ff */
.L_x_71:
[----:B------:R-:W-:Y:S05]  /*1580*/  BSYNC.RECONVERGENT B2 ;  /* 0x0000000000027941 */ /* 0x000fea0003800200 */
.L_x_68:
[----:B------:R-:W-:Y:S05]  /*1590*/  BRA `(.L_x_72) ;  /* 0x0000000000207947 */ /* 0x000fea0003800000 */
.L_x_67:
[----:B------:R-:W-:-:S04]  /*15a0*/  LOP3.LUT R0, R3, 0x80000000, R0, 0x48, !PT ;  /* 0x8000000003007812 */ /* 0x000fc800078e4800 */
[----:B------:R-:W-:Y:S01]  /*15b0*/  LOP3.LUT R0, R0, 0x7f800000, RZ, 0xfc, !PT ;  /* 0x7f80000000007812 */ /* 0x000fe200078efcff */
[----:B------:R-:W-:Y:S06]  /*15c0*/  BRA `(.L_x_72) ;  /* 0x0000000000147947 */ /* 0x000fec0003800000 */
.L_x_66:
[----:B------:R-:W-:Y:S01]  /*15d0*/  LOP3.LUT R0, R3, 0x80000000, R0, 0x48, !PT ;  /* 0x8000000003007812 */ /* 0x000fe200078e4800 */
[----:B------:R-:W-:Y:S06]  /*15e0*/  BRA `(.L_x_72) ;  /* 0x00000000000c7947 */ /* 0x000fec0003800000 */
.L_x_65:
[----:B------:R-:W0:Y:S01]  /*15f0*/  MUFU.RSQ R0, -QNAN ;  /* 0xffc0000000007908 */ /* 0x000e220000001400 */
[----:B------:R-:W-:Y:S05]  /*1600*/  BRA `(.L_x_72) ;  /* 0x0000000000047947 */ /* 0x000fea0003800000 */
.L_x_64:
[----:B------:R-:W-:-:S07]  /*1610*/  FADD.FTZ R0, R0, R3 ;  /* 0x0000000300007221 */ /* 0x000fce0000010000 */
.L_x_72:
[----:B------:R-:W-:Y:S05]  /*1620*/  BSYNC.RECONVERGENT B1 ;  /* 0x0000000000017941 */ /* 0x000fea0003800200 */
.L_x_62:
[----:B------:R-:W-:Y:S02]  /*1630*/  HFMA2 R9, -RZ, RZ, 0, 0 ;  /* 0x00000000ff097431 */ /* 0x000fe400000001ff */
[----:B------:R-:W-:-:S04]  /*1640*/  IMAD.MOV.U32 R8, RZ, RZ, R6 ;  /* 0x000000ffff087224 */ /* 0x000fc800078e0006 */
[----:B0-----:R-:W-:Y:S05]  /*1650*/  RET.REL.NODEC R8 `(_Z13new_centroidsP5PointP8Centroidiiff) ;  /* 0xffffffe808687950 */ /* 0x001fea0003c3ffff */
.L_x_73:
        /* <DEDUP_REMOVED lines=10> */
.L_x_75:


//--------------------- .nv.shared.reserved.0     --------------------------
	.section	.nv.shared.reserved.0,"aw",@nobits
	.weak		__nv_reservedSMEM_offset_0_alias
	.size		__nv_reservedSMEM_offset_0_alias, 0, 64
	.other		__nv_reservedSMEM_offset_0_alias,@"STO_CUDA_RESERVED_SHARED STV_DEFAULT"
__nv_reservedSMEM_offset_0_alias:
	.zero		0
	.zero		64


//--------------------- .nv.constant0._Z15reassign_pointsP5PointP8CentroidiiPi --------------------------
	.section	.nv.constant0._Z15reassign_pointsP5PointP8CentroidiiPi,"a",@progbits
	.sectionflags	@""
	.align	4
.nv.constant0._Z15reassign_pointsP5PointP8CentroidiiPi:
	.zero		928


//--------------------- .nv.constant0._Z13new_centroidsP5PointP8Centroidiiff --------------------------
	.section	.nv.constant0._Z13new_centroidsP5PointP8Centroidiiff,"a",@progbits
	.sectionflags	@""
	.align	4
.nv.constant0._Z13new_centroidsP5PointP8Centroidiiff:
	.zero		928


//--------------------- SYMBOLS --------------------------

	.type		.nv.reservedSmem.offset0,@object
	.size		.nv.reservedSmem.offset0,0x4
